// auto-generated by cutlass_sweep.gemm — config: {"arch": "sm_90", "cluster_m": 2, "cluster_n": 1, "dtype": "e4m3", "dtype_b": "e4m3", "layout": "nt", "stages": 0, "tile_k": 256, "tile_m": 256, "tile_n": 48}
#include "cutlass/cutlass.h"
#include "cutlass/gemm/collective/collective_builder.hpp"
#include "cutlass/gemm/device/gemm_universal_adapter.h"
#include "cutlass/gemm/kernel/gemm_universal.hpp"
#include "cutlass/epilogue/collective/collective_builder.hpp"

using ElemA = cutlass::float_e4m3_t;
using ElemB = cutlass::float_e4m3_t;
using ElemCD = cutlass::float_e4m3_t;
using Acc  = float;
using TileShape    = cute::Shape<cute::_256, cute::_48, cute::_256>;
using ClusterShape = cute::Shape<cute::_2, cute::_1, cute::_1>;

using CollectiveEpilogue = typename cutlass::epilogue::collective::CollectiveBuilder<
    cutlass::arch::Sm90, cutlass::arch::OpClassTensorOp,
    TileShape, ClusterShape,
    cutlass::epilogue::collective::EpilogueTileAuto,
    Acc, Acc,
    ElemCD, cutlass::layout::RowMajor, 128 / cutlass::sizeof_bits<ElemCD>::value,
    ElemCD, cutlass::layout::RowMajor, 128 / cutlass::sizeof_bits<ElemCD>::value,
    cutlass::epilogue::collective::EpilogueScheduleAuto
  >::CollectiveOp;

using CollectiveMainloop = typename cutlass::gemm::collective::CollectiveBuilder<
    cutlass::arch::Sm90, cutlass::arch::OpClassTensorOp,
    ElemA, cutlass::layout::RowMajor, 128 / cutlass::sizeof_bits<ElemA>::value,
    ElemB, cutlass::layout::ColumnMajor, 128 / cutlass::sizeof_bits<ElemB>::value,
    Acc,
    TileShape, ClusterShape,
    cutlass::gemm::collective::StageCountAutoCarveout<static_cast<int>(sizeof(typename CollectiveEpilogue::SharedStorage))>,
    cutlass::gemm::collective::KernelScheduleAuto
  >::CollectiveOp;

using GemmKernel = cutlass::gemm::kernel::GemmUniversal<
    cute::Shape<int,int,int,int>,
    CollectiveMainloop,
    CollectiveEpilogue
>;
using Gemm = cutlass::gemm::device::GemmUniversalAdapter<GemmKernel>;

// Force the device kernel symbol into the cubin without needing a host main.
auto* _anchor = &cutlass::device_kernel<GemmKernel>;


// ===== COMPILED SASS (sm_90a) =====

	.target	sm_90a

	.elftype	@"ET_EXEC"


//--------------------- .note.nv.tkinfo           --------------------------
	.section	.note.nv.tkinfo,"",@"SHT_NOTE"
	.sectionflags	@"SHF_NOTE_NV_TKINFO"
	.tkinfo
        /*0018*/ 	.word	0x00000002
        /*0030*/ 	.string	""
        /*0030*/ 	.string	"ptxas"
        /*0030*/ 	.string	"Cuda compilation tools, release 13.0, V13.0.88"
        /*0030*/ 	.string	"Build cuda_13.0.r13.0/compiler.36424714_0"
        /*0030*/ 	.string	"-arch sm_90a -m 64 "



//--------------------- .note.nv.cuinfo           --------------------------
	.section	.note.nv.cuinfo,"",@"SHT_NOTE"
	.sectionflags	@"SHF_NOTE_NV_CUINFO"
        /*0018*/ 	.short	0x0002
        /*001a*/ 	.short	0x005a
        /*001c*/ 	.short	0x0082
	.zero		2


//--------------------- .nv.info                  --------------------------
	.section	.nv.info,"",@"SHT_CUDA_INFO"
	.align	4


	//----- nvinfo : EIATTR_REGCOUNT
	.align		4
        /*0000*/ 	.byte	0x04, 0x2f
        /*0002*/ 	.short	(.L_12 - .L_11)
	.align		4
.L_11:
        /*0004*/ 	.word	index@(_ZN7cutlass13device_kernelINS_4gemm6kernel13GemmUniversalIN4cute5tupleIJiiiiEEENS1_10collective13CollectiveMmaINS1_37MainloopSm90TmaGmmaWarpSpecializedFP8ILi2ENS5_IJNS4_1CILi2EEENSA_ILi1EEESC_EEENS1_35KernelTmaWarpSpecializedCooperativeEEENS5_IJNSA_ILi256EEENSA_ILi48EEESG_EEENS_12float_e4m3_tENS5_IJlSC_lEEESJ_SK_NS4_8TiledMMAINS4_8MMA_AtomIJNS4_4SM904GMMA30MMA_64x16x32_F32E4M3E4M3_SS_TNILNSO_7ScaleInE1ELSQ_1EEEEEENS4_6LayoutISD_NS5_IJSC_NSA_ILi0EEESU_EEEEENS5_IJNS4_10UnderscoreESX_SX_EEEEENS4_13SM90_TMA_LOADENS4_14ComposedLayoutINS4_7SwizzleILi3ELi4ELi3EEENS4_18smem_ptr_flag_bitsILi8EEENST_INS5_IJNSA_ILi8EEENSA_ILi128EEEEEENS5_IJS17_SC_EEEEEEEvNS4_8identityENS4_23SM90_TMA_LOAD_MULTICASTES1B_vS1C_EENS_8epilogue10collective6detail29Sm90TmaWarpSpecializedAdapterINS1G_15DefaultEpilogueISJ_SK_SK_NS1F_6thread17LinearCombinationISJ_Li1EffLNS1K_9ScaleType4KindE0ELNS_15FloatRoundStyleE2ESJ_EENS1_15EpilogueDefaultEEEEEvvEEEEvNT_6ParamsE)
        /*0008*/ 	.word	0x000000a8


	//----- nvinfo : EIATTR_FRAME_SIZE
	.align		4
.L_12:
        /*000c*/ 	.byte	0x04, 0x11
        /*000e*/ 	.short	(.L_14 - .L_13)
	.align		4
.L_13:
        /*0010*/ 	.word	index@(_ZN7cutlass13device_kernelINS_4gemm6kernel13GemmUniversalIN4cute5tupleIJiiiiEEENS1_10collective13CollectiveMmaINS1_37MainloopSm90TmaGmmaWarpSpecializedFP8ILi2ENS5_IJNS4_1CILi2EEENSA_ILi1EEESC_EEENS1_35KernelTmaWarpSpecializedCooperativeEEENS5_IJNSA_ILi256EEENSA_ILi48EEESG_EEENS_12float_e4m3_tENS5_IJlSC_lEEESJ_SK_NS4_8TiledMMAINS4_8MMA_AtomIJNS4_4SM904GMMA30MMA_64x16x32_F32E4M3E4M3_SS_TNILNSO_7ScaleInE1ELSQ_1EEEEEENS4_6LayoutISD_NS5_IJSC_NSA_ILi0EEESU_EEEEENS5_IJNS4_10UnderscoreESX_SX_EEEEENS4_13SM90_TMA_LOADENS4_14ComposedLayoutINS4_7SwizzleILi3ELi4ELi3EEENS4_18smem_ptr_flag_bitsILi8EEENST_INS5_IJNSA_ILi8EEENSA_ILi128EEEEEENS5_IJS17_SC_EEEEEEEvNS4_8identityENS4_23SM90_TMA_LOAD_MULTICASTES1B_vS1C_EENS_8epilogue10collective6detail29Sm90TmaWarpSpecializedAdapterINS1G_15DefaultEpilogueISJ_SK_SK_NS1F_6thread17LinearCombinationISJ_Li1EffLNS1K_9ScaleType4KindE0ELNS_15FloatRoundStyleE2ESJ_EENS1_15EpilogueDefaultEEEEEvvEEEEvNT_6ParamsE)
        /*0014*/ 	.word	0x00000000


	//----- nvinfo : EIATTR_MIN_STACK_SIZE
	.align		4
.L_14:
        /*0018*/ 	.byte	0x04, 0x12
        /*001a*/ 	.short	(.L_16 - .L_15)
	.align		4
.L_15:
        /*001c*/ 	.word	index@(_ZN7cutlass13device_kernelINS_4gemm6kernel13GemmUniversalIN4cute5tupleIJiiiiEEENS1_10collective13CollectiveMmaINS1_37MainloopSm90TmaGmmaWarpSpecializedFP8ILi2ENS5_IJNS4_1CILi2EEENSA_ILi1EEESC_EEENS1_35KernelTmaWarpSpecializedCooperativeEEENS5_IJNSA_ILi256EEENSA_ILi48EEESG_EEENS_12float_e4m3_tENS5_IJlSC_lEEESJ_SK_NS4_8TiledMMAINS4_8MMA_AtomIJNS4_4SM904GMMA30MMA_64x16x32_F32E4M3E4M3_SS_TNILNSO_7ScaleInE1ELSQ_1EEEEEENS4_6LayoutISD_NS5_IJSC_NSA_ILi0EEESU_EEEEENS5_IJNS4_10UnderscoreESX_SX_EEEEENS4_13SM90_TMA_LOADENS4_14ComposedLayoutINS4_7SwizzleILi3ELi4ELi3EEENS4_18smem_ptr_flag_bitsILi8EEENST_INS5_IJNSA_ILi8EEENSA_ILi128EEEEEENS5_IJS17_SC_EEEEEEEvNS4_8identityENS4_23SM90_TMA_LOAD_MULTICASTES1B_vS1C_EENS_8epilogue10collective6detail29Sm90TmaWarpSpecializedAdapterINS1G_15DefaultEpilogueISJ_SK_SK_NS1F_6thread17LinearCombinationISJ_Li1EffLNS1K_9ScaleType4KindE0ELNS_15FloatRoundStyleE2ESJ_EENS1_15EpilogueDefaultEEEEEvvEEEEvNT_6ParamsE)
        /*0020*/ 	.word	0x00000000
.L_16:


//--------------------- .nv.compat                --------------------------
	.section	.nv.compat,"",@"SHT_CUDA_COMPAT_INFO"
	.align	4
        /*0000*/ 	.byte	0x02, 0x09, 0x01, 0x00, 0x02, 0x02, 0x04, 0x00, 0x02, 0x05, 0x05, 0x00, 0x03, 0x07, 0x01, 0x01
        /*0010*/ 	.byte	0x02, 0x03, 0x01, 0x00, 0x02, 0x06, 0x01, 0x00, 0x04, 0x0b, 0x08, 0x00, 0x00, 0x00, 0x00, 0x00
        /*0020*/ 	.byte	0x00, 0x00, 0x00, 0x00


//--------------------- .nv.info._ZN7cutlass13device_kernelINS_4gemm6kernel13GemmUniversalIN4cute5tupleIJiiiiEEENS1_10collective13CollectiveMmaINS1_37MainloopSm90TmaGmmaWarpSpecializedFP8ILi2ENS5_IJNS4_1CILi2EEENSA_ILi1EEESC_EEENS1_35KernelTmaWarpSpecializedCooperativeEEENS5_IJNSA_ILi256EEENSA_ILi48EEESG_EEENS_12float_e4m3_tENS5_IJlSC_lEEESJ_SK_NS4_8TiledMMAINS4_8MMA_AtomIJNS4_4SM904GMMA30MMA_64x16x32_F32E4M3E4M3_SS_TNILNSO_7ScaleInE1ELSQ_1EEEEEENS4_6LayoutISD_NS5_IJSC_NSA_ILi0EEESU_EEEEENS5_IJNS4_10UnderscoreESX_SX_EEEEENS4_13SM90_TMA_LOADENS4_14ComposedLayoutINS4_7SwizzleILi3ELi4ELi3EEENS4_18smem_ptr_flag_bitsILi8EEENST_INS5_IJNSA_ILi8EEENSA_ILi128EEEEEENS5_IJS17_SC_EEEEEEEvNS4_8identityENS4_23SM90_TMA_LOAD_MULTICASTES1B_vS1C_EENS_8epilogue10collective6detail29Sm90TmaWarpSpecializedAdapterINS1G_15DefaultEpilogueISJ_SK_SK_NS1F_6thread17LinearCombinationISJ_Li1EffLNS1K_9ScaleType4KindE0ELNS_15FloatRoundStyleE2ESJ_EENS1_15EpilogueDefaultEEEEEvvEEEEvNT_6ParamsE --------------------------
	.section	.nv.info._ZN7cutlass13device_kernelINS_4gemm6kernel13GemmUniversalIN4cute5tupleIJiiiiEEENS1_10collective13CollectiveMmaINS1_37MainloopSm90TmaGmmaWarpSpecializedFP8ILi2ENS5_IJNS4_1CILi2EEENSA_ILi1EEESC_EEENS1_35KernelTmaWarpSpecializedCooperativeEEENS5_IJNSA_ILi256EEENSA_ILi48EEESG_EEENS_12float_e4m3_tENS5_IJlSC_lEEESJ_SK_NS4_8TiledMMAINS4_8MMA_AtomIJNS4_4SM904GMMA30MMA_64x16x32_F32E4M3E4M3_SS_TNILNSO_7ScaleInE1ELSQ_1EEEEEENS4_6LayoutISD_NS5_IJSC_NSA_ILi0EEESU_EEEEENS5_IJNS4_10UnderscoreESX_SX_EEEEENS4_13SM90_TMA_LOADENS4_14ComposedLayoutINS4_7SwizzleILi3ELi4ELi3EEENS4_18smem_ptr_flag_bitsILi8EEENST_INS5_IJNSA_ILi8EEENSA_ILi128EEEEEENS5_IJS17_SC_EEEEEEEvNS4_8identityENS4_23SM90_TMA_LOAD_MULTICASTES1B_vS1C_EENS_8epilogue10collective6detail29Sm90TmaWarpSpecializedAdapterINS1G_15DefaultEpilogueISJ_SK_SK_NS1F_6thread17LinearCombinationISJ_Li1EffLNS1K_9ScaleType4KindE0ELNS_15FloatRoundStyleE2ESJ_EENS1_15EpilogueDefaultEEEEEvvEEEEvNT_6ParamsE,"",@"SHT_CUDA_INFO"
	.sectionflags	@""
	.align	4


	//----- nvinfo : EIATTR_CUDA_API_VERSION
	.align		4
        /*0000*/ 	.byte	0x04, 0x37
        /*0002*/ 	.short	(.L_18 - .L_17)
.L_17:
        /*0004*/ 	.word	0x00000082


	//----- nvinfo : EIATTR_KPARAM_INFO
	.align		4
.L_18:
        /*0008*/ 	.byte	0x04, 0x17
        /*000a*/ 	.short	(.L_20 - .L_19)
.L_19:
        /*000c*/ 	.word	0x00000000
        /*0010*/ 	.short	0x0000
        /*0012*/ 	.short	0x0070
        /*0014*/ 	.byte	0x00, 0xf0, 0x01, 0x10


	//----- nvinfo : EIATTR_SPARSE_MMA_MASK
	.align		4
.L_20:
        /*0018*/ 	.byte	0x03, 0x50
        /*001a*/ 	.short	0x0000


	//----- nvinfo : EIATTR_MAXREG_COUNT
	.align		4
        /*001c*/ 	.byte	0x03, 0x1b
        /*001e*/ 	.short	0x00a8


	//----- nvinfo : EIATTR_NUM_BARRIERS
	.align		4
        /*0020*/ 	.byte	0x02, 0x4c
        /*0022*/ 	.byte	0x01
	.zero		1


	//----- nvinfo : EIATTR_MERCURY_ISA_VERSION
	.align		4
        /*0024*/ 	.byte	0x03, 0x5f
        /*0026*/ 	.short	0x0101


	//----- nvinfo : EIATTR_INT_WARP_WIDE_INSTR_OFFSETS
	.align		4
        /*0028*/ 	.byte	0x04, 0x31
        /*002a*/ 	.short	(.L_22 - .L_21)


	//   ....[0]....
.L_21:
        /*002c*/ 	.word	0x00000460


	//   ....[1]....
        /*0030*/ 	.word	0x00000490


	//   ....[2]....
        /*0034*/ 	.word	0x00000640


	//   ....[3]....
        /*0038*/ 	.word	0x00004080


	//----- nvinfo : EIATTR_COOP_GROUP_MASK_REGIDS
	.align		4
.L_22:
        /*003c*/ 	.byte	0x04, 0x29
        /*003e*/ 	.short	(.L_24 - .L_23)


	//   ....[0]....
.L_23:
        /*0040*/ 	.word	0xffffffff


	//   ....[1]....
        /*0044*/ 	.word	0xffffffff


	//   ....[2]....
        /*0048*/ 	.word	0xffffffff


	//   ....[3]....
        /*004c*/ 	.word	0xffffffff


	//   ....[4]....
        /*0050*/ 	.word	0xffffffff


	//   ....[5]....
        /*0054*/ 	.word	0xffffffff


	//----- nvinfo : EIATTR_COOP_GROUP_INSTR_OFFSETS
	.align		4
.L_24:
        /*0058*/ 	.byte	0x04, 0x28
        /*005a*/ 	.short	(.L_26 - .L_25)


	//   ....[0]....
.L_25:
        /*005c*/ 	.word	0x00000060


	//   ....[1]....
        /*0060*/ 	.word	0x00000070


	//   ....[2]....
        /*0064*/ 	.word	0x00000130


	//   ....[3]....
        /*0068*/ 	.word	0x00000290


	//   ....[4]....
        /*006c*/ 	.word	0x000007b0


	//   ....[5]....
        /*0070*/ 	.word	0x00001230


	//----- nvinfo : EIATTR_REG_RECONFIG
	.align		4
.L_26:
        /*0074*/ 	.byte	0x01, 0x54
	.zero		2


	//----- nvinfo : EIATTR_MBARRIER_INSTR_OFFSETS
	.align		4
        /*0078*/ 	.byte	0x04, 0x39
        /*007a*/ 	.short	(.L_28 - .L_27)


	//   ....[0]....
.L_27:
        /*007c*/ 	.word	0x00000230
        /*0080*/ 	.word	0x000000ff
        /*0084*/ 	.word	0x00000000
        /*0088*/ 	.short	0x0100
        /*008a*/ 	.byte	0x08
	.zero		1


	//   ....[1]....
        /*008c*/ 	.word	0x00000240
        /*0090*/ 	.word	0x000000ff
        /*0094*/ 	.word	0x00000010
        /*0098*/ 	.short	0x0100
        /*009a*/ 	.byte	0x08
	.zero		1


	//   ....[2]....
        /*009c*/ 	.word	0x00000250
        /*00a0*/ 	.word	0x000000ff
        /*00a4*/ 	.word	0x00000008
        /*00a8*/ 	.short	0x0100
        /*00aa*/ 	.byte	0x08
	.zero		1


	//   ....[3]....
        /*00ac*/ 	.word	0x00000260
        /*00b0*/ 	.word	0x000000ff
        /*00b4*/ 	.word	0x00000018
        /*00b8*/ 	.short	0x0100
        /*00ba*/ 	.byte	0x08
	.zero		1


	//   ....[4]....
        /*00bc*/ 	.word	0x000006c0
        /*00c0*/ 	.word	0x000000ff
        /*00c4*/ 	.word	0x00000030
        /*00c8*/ 	.short	0x0100
        /*00ca*/ 	.byte	0x06
	.zero		1


	//   ....[5]....
        /*00cc*/ 	.word	0x00000750
        /*00d0*/ 	.word	0x000000ff
        /*00d4*/ 	.word	0x00000038
        /*00d8*/ 	.short	0x0100
        /*00da*/ 	.byte	0x06
	.zero		1


	//   ....[6]....
        /*00dc*/ 	.word	0x00001650
        /*00e0*/ 	.word	0x000000ff
        /*00e4*/ 	.word	0x00000000
        /*00e8*/ 	.short	0x010a
        /*00ea*/ 	.byte	0x06
	.zero		1


	//   ....[7]....
        /*00ec*/ 	.word	0x00001690
        /*00f0*/ 	.word	0x000000ff
        /*00f4*/ 	.word	0x00000000
        /*00f8*/ 	.short	0x010a
        /*00fa*/ 	.byte	0x06
	.zero		1


	//   ....[8]....
        /*00fc*/ 	.word	0x00002a20
        /*0100*/ 	.word	0x000000ff
        /*0104*/ 	.word	0x00000000
        /*0108*/ 	.short	0x010a
        /*010a*/ 	.byte	0x0e
	.zero		1


	//   ....[9]....
        /*010c*/ 	.word	0x00002a60
        /*0110*/ 	.word	0x000000ff
        /*0114*/ 	.word	0x00000000
        /*0118*/ 	.short	0x010a
        /*011a*/ 	.byte	0x0e
	.zero		1


	//   ....[10]....
        /*011c*/ 	.word	0x00003b90
        /*0120*/ 	.word	0x0000000e
        /*0124*/ 	.word	0x00000000
        /*0128*/ 	.short	0x0101
        /*012a*/ 	.byte	0x3f
	.zero		1


	//   ....[11]....
        /*012c*/ 	.word	0x00004100
        /*0130*/ 	.word	0x0000000a
        /*0134*/ 	.word	0x00000000
        /*0138*/ 	.short	0x0101
        /*013a*/ 	.byte	0x3f
	.zero		1


	//   ....[12]....
        /*013c*/ 	.word	0x00008a60
        /*0140*/ 	.word	0x00000015
        /*0144*/ 	.word	0x00000010
        /*0148*/ 	.short	0x010a
        /*014a*/ 	.byte	0x3f
	.zero		1


	//   ....[13]....
        /*014c*/ 	.word	0x00008ed0
        /*0150*/ 	.word	0x00000006
        /*0154*/ 	.word	0x00000038
        /*0158*/ 	.short	0x0101
        /*015a*/ 	.byte	0x3f
	.zero		1


	//   ....[14]....
        /*015c*/ 	.word	0x000095d0
        /*0160*/ 	.word	0x00000005
        /*0164*/ 	.word	0x00000000
        /*0168*/ 	.short	0x010a
        /*016a*/ 	.byte	0x3f
	.zero		1


	//   ....[15]....
        /*016c*/ 	.word	0x00009650
        /*0170*/ 	.word	0x00000003
        /*0174*/ 	.word	0x00000000
        /*0178*/ 	.short	0x010a
        /*017a*/ 	.byte	0x3f
	.zero		1


	//   ....[16]....
        /*017c*/ 	.word	0x000096c0
        /*0180*/ 	.word	0x0000000b
        /*0184*/ 	.word	0x00000000
        /*0188*/ 	.short	0x010a
        /*018a*/ 	.byte	0x3f
	.zero		1


	//   ....[17]....
        /*018c*/ 	.word	0x00009720
        /*0190*/ 	.word	0x0000000f
        /*0194*/ 	.word	0x00000000
        /*0198*/ 	.short	0x010a
        /*019a*/ 	.byte	0x3f
	.zero		1


	//   ....[18]....
        /*019c*/ 	.word	0x000097f0
        /*01a0*/ 	.word	0x00000015
        /*01a4*/ 	.word	0x00000010
        /*01a8*/ 	.short	0x010a
        /*01aa*/ 	.byte	0x3f
	.zero		1


	//   ....[19]....
        /*01ac*/ 	.word	0x000098c0
        /*01b0*/ 	.word	0x00000005
        /*01b4*/ 	.word	0x00000000
        /*01b8*/ 	.short	0x010a
        /*01ba*/ 	.byte	0x3f
	.zero		1


	//----- nvinfo : EIATTR_NUM_MBARRIERS
	.align		4
.L_28:
        /*01bc*/ 	.byte	0x03, 0x38
        /*01be*/ 	.short	0x0006


	//----- nvinfo : EIATTR_EXIT_INSTR_OFFSETS
	.align		4
        /*01c0*/ 	.byte	0x04, 0x1c
        /*01c2*/ 	.short	(.L_30 - .L_29)


	//   ....[0]....
.L_29:
        /*01c4*/ 	.word	0x00000910


	//   ....[1]....
        /*01c8*/ 	.word	0x00001100


	//   ....[2]....
        /*01cc*/ 	.word	0x000081a0


	//   ....[3]....
        /*01d0*/ 	.word	0x000086f0


	//   ....[4]....
        /*01d4*/ 	.word	0x000096a0


	//----- nvinfo : EIATTR_MAX_THREADS
	.align		4
.L_30:
        /*01d8*/ 	.byte	0x04, 0x05
        /*01da*/ 	.short	(.L_32 - .L_31)
.L_31:
        /*01dc*/ 	.word	0x00000180
        /*01e0*/ 	.word	0x00000001
        /*01e4*/ 	.word	0x00000001


	//----- nvinfo : EIATTR_CRS_STACK_SIZE
	.align		4
.L_32:
        /*01e8*/ 	.byte	0x04, 0x1e
        /*01ea*/ 	.short	(.L_34 - .L_33)
.L_33:
        /*01ec*/ 	.word	0x00000000


	//----- nvinfo : EIATTR_CBANK_PARAM_SIZE
	.align		4
.L_34:
        /*01f0*/ 	.byte	0x03, 0x19
        /*01f2*/ 	.short	0x0470


	//----- nvinfo : EIATTR_PARAM_CBANK
	.align		4
        /*01f4*/ 	.byte	0x04, 0x0a
        /*01f6*/ 	.short	(.L_36 - .L_35)
	.align		4
.L_35:
        /*01f8*/ 	.word	index@(.nv.constant0._ZN7cutlass13device_kernelINS_4gemm6kernel13GemmUniversalIN4cute5tupleIJiiiiEEENS1_10collective13CollectiveMmaINS1_37MainloopSm90TmaGmmaWarpSpecializedFP8ILi2ENS5_IJNS4_1CILi2EEENSA_ILi1EEESC_EEENS1_35KernelTmaWarpSpecializedCooperativeEEENS5_IJNSA_ILi256EEENSA_ILi48EEESG_EEENS_12float_e4m3_tENS5_IJlSC_lEEESJ_SK_NS4_8TiledMMAINS4_8MMA_AtomIJNS4_4SM904GMMA30MMA_64x16x32_F32E4M3E4M3_SS_TNILNSO_7ScaleInE1ELSQ_1EEEEEENS4_6LayoutISD_NS5_IJSC_NSA_ILi0EEESU_EEEEENS5_IJNS4_10UnderscoreESX_SX_EEEEENS4_13SM90_TMA_LOADENS4_14ComposedLayoutINS4_7SwizzleILi3ELi4ELi3EEENS4_18smem_ptr_flag_bitsILi8EEENST_INS5_IJNSA_ILi8EEENSA_ILi128EEEEEENS5_IJS17_SC_EEEEEEEvNS4_8identityENS4_23SM90_TMA_LOAD_MULTICASTES1B_vS1C_EENS_8epilogue10collective6detail29Sm90TmaWarpSpecializedAdapterINS1G_15DefaultEpilogueISJ_SK_SK_NS1F_6thread17LinearCombinationISJ_Li1EffLNS1K_9ScaleType4KindE0ELNS_15FloatRoundStyleE2ESJ_EENS1_15EpilogueDefaultEEEEEvvEEEEvNT_6ParamsE)
        /*01fc*/ 	.short	0x0210
        /*01fe*/ 	.short	0x0470


	//----- nvinfo : EIATTR_SW_WAR
	.align		4
.L_36:
        /*0200*/ 	.byte	0x04, 0x36
        /*0202*/ 	.short	(.L_38 - .L_37)
.L_37:
        /*0204*/ 	.word	0x00000008
.L_38:


//--------------------- .nv.callgraph             --------------------------
	.section	.nv.callgraph,"",@"SHT_CUDA_CALLGRAPH"
	.align	4
	.sectionentsize	8
	.align		4
        /*0000*/ 	.word	0x00000000
	.align		4
        /*0004*/ 	.word	0xffffffff
	.align		4
        /*0008*/ 	.word	0x00000000
	.align		4
        /*000c*/ 	.word	0xfffffffe
	.align		4
        /*0010*/ 	.word	0x00000000
	.align		4
        /*0014*/ 	.word	0xfffffffd
	.align		4
        /*0018*/ 	.word	0x00000000
	.align		4
        /*001c*/ 	.word	0xfffffffc


//--------------------- .nv.constant4             --------------------------
	.section	.nv.constant4,"a",@progbits
	.align	8
	.align		8
.nv.constant4:
        /*0000*/ 	.dword	_ZN39_INTERNAL_aa84b8e6_4_k_cu_beecb470_73234cuda3std3__45__cpo5beginE
	.align		8
        /*0008*/ 	.dword	_ZN39_INTERNAL_aa84b8e6_4_k_cu_beecb470_73234cuda3std3__45__cpo3endE
	.align		8
        /*0010*/ 	.dword	_ZN39_INTERNAL_aa84b8e6_4_k_cu_beecb470_73234cuda3std3__45__cpo6cbeginE
	.align		8
        /*0018*/ 	.dword	_ZN39_INTERNAL_aa84b8e6_4_k_cu_beecb470_73234cuda3std3__45__cpo4cendE
	.align		8
        /*0020*/ 	.dword	_ZN39_INTERNAL_aa84b8e6_4_k_cu_beecb470_73234cuda3std3__441_GLOBAL__N__aa84b8e6_4_k_cu_beecb470_73236ignoreE
	.align		8
        /*0028*/ 	.dword	_ZN39_INTERNAL_aa84b8e6_4_k_cu_beecb470_73234cuda3std3__419piecewise_constructE
	.align		8
        /*0030*/ 	.dword	_ZN39_INTERNAL_aa84b8e6_4_k_cu_beecb470_73234cuda3std3__48in_placeE
	.align		8
        /*0038*/ 	.dword	_ZN39_INTERNAL_aa84b8e6_4_k_cu_beecb470_73234cuda3std6ranges3__45__cpo4swapE
	.align		8
        /*0040*/ 	.dword	_ZN39_INTERNAL_aa84b8e6_4_k_cu_beecb470_73234cuda3std6ranges3__45__cpo9iter_moveE
	.align		8
        /*0048*/ 	.dword	_ZN39_INTERNAL_aa84b8e6_4_k_cu_beecb470_73234cute7productE
	.align		8
        /*0050*/ 	.dword	_ZN39_INTERNAL_aa84b8e6_4_k_cu_beecb470_73234cute1_E


//--------------------- .text._ZN7cutlass13device_kernelINS_4gemm6kernel13GemmUniversalIN4cute5tupleIJiiiiEEENS1_10collective13CollectiveMmaINS1_37MainloopSm90TmaGmmaWarpSpecializedFP8ILi2ENS5_IJNS4_1CILi2EEENSA_ILi1EEESC_EEENS1_35KernelTmaWarpSpecializedCooperativeEEENS5_IJNSA_ILi256EEENSA_ILi48EEESG_EEENS_12float_e4m3_tENS5_IJlSC_lEEESJ_SK_NS4_8TiledMMAINS4_8MMA_AtomIJNS4_4SM904GMMA30MMA_64x16x32_F32E4M3E4M3_SS_TNILNSO_7ScaleInE1ELSQ_1EEEEEENS4_6LayoutISD_NS5_IJSC_NSA_ILi0EEESU_EEEEENS5_IJNS4_10UnderscoreESX_SX_EEEEENS4_13SM90_TMA_LOADENS4_14ComposedLayoutINS4_7SwizzleILi3ELi4ELi3EEENS4_18smem_ptr_flag_bitsILi8EEENST_INS5_IJNSA_ILi8EEENSA_ILi128EEEEEENS5_IJS17_SC_EEEEEEEvNS4_8identityENS4_23SM90_TMA_LOAD_MULTICASTES1B_vS1C_EENS_8epilogue10collective6detail29Sm90TmaWarpSpecializedAdapterINS1G_15DefaultEpilogueISJ_SK_SK_NS1F_6thread17LinearCombinationISJ_Li1EffLNS1K_9ScaleType4KindE0ELNS_15FloatRoundStyleE2ESJ_EENS1_15EpilogueDefaultEEEEEvvEEEEvNT_6ParamsE --------------------------
	.section	.text._ZN7cutlass13device_kernelINS_4gemm6kernel13GemmUniversalIN4cute5tupleIJiiiiEEENS1_10collective13CollectiveMmaINS1_37MainloopSm90TmaGmmaWarpSpecializedFP8ILi2ENS5_IJNS4_1CILi2EEENSA_ILi1EEESC_EEENS1_35KernelTmaWarpSpecializedCooperativeEEENS5_IJNSA_ILi256EEENSA_ILi48EEESG_EEENS_12float_e4m3_tENS5_IJlSC_lEEESJ_SK_NS4_8TiledMMAINS4_8MMA_AtomIJNS4_4SM904GMMA30MMA_64x16x32_F32E4M3E4M3_SS_TNILNSO_7ScaleInE1ELSQ_1EEEEEENS4_6LayoutISD_NS5_IJSC_NSA_ILi0EEESU_EEEEENS5_IJNS4_10UnderscoreESX_SX_EEEEENS4_13SM90_TMA_LOADENS4_14ComposedLayoutINS4_7SwizzleILi3ELi4ELi3EEENS4_18smem_ptr_flag_bitsILi8EEENST_INS5_IJNSA_ILi8EEENSA_ILi128EEEEEENS5_IJS17_SC_EEEEEEEvNS4_8identityENS4_23SM90_TMA_LOAD_MULTICASTES1B_vS1C_EENS_8epilogue10collective6detail29Sm90TmaWarpSpecializedAdapterINS1G_15DefaultEpilogueISJ_SK_SK_NS1F_6thread17LinearCombinationISJ_Li1EffLNS1K_9ScaleType4KindE0ELNS_15FloatRoundStyleE2ESJ_EENS1_15EpilogueDefaultEEEEEvvEEEEvNT_6ParamsE,"ax",@progbits
	.align	128
.text._ZN7cutlass13device_kernelINS_4gemm6kernel13GemmUniversalIN4cute5tupleIJiiiiEEENS1_10collective13CollectiveMmaINS1_37MainloopSm90TmaGmmaWarpSpecializedFP8ILi2ENS5_IJNS4_1CILi2EEENSA_ILi1EEESC_EEENS1_35KernelTmaWarpSpecializedCooperativeEEENS5_IJNSA_ILi256EEENSA_ILi48EEESG_EEENS_12float_e4m3_tENS5_IJlSC_lEEESJ_SK_NS4_8TiledMMAINS4_8MMA_AtomIJNS4_4SM904GMMA30MMA_64x16x32_F32E4M3E4M3_SS_TNILNSO_7ScaleInE1ELSQ_1EEEEEENS4_6LayoutISD_NS5_IJSC_NSA_ILi0EEESU_EEEEENS5_IJNS4_10UnderscoreESX_SX_EEEEENS4_13SM90_TMA_LOADENS4_14ComposedLayoutINS4_7SwizzleILi3ELi4ELi3EEENS4_18smem_ptr_flag_bitsILi8EEENST_INS5_IJNSA_ILi8EEENSA_ILi128EEEEEENS5_IJS17_SC_EEEEEEEvNS4_8identityENS4_23SM90_TMA_LOAD_MULTICASTES1B_vS1C_EENS_8epilogue10collective6detail29Sm90TmaWarpSpecializedAdapterINS1G_15DefaultEpilogueISJ_SK_SK_NS1F_6thread17LinearCombinationISJ_Li1EffLNS1K_9ScaleType4KindE0ELNS_15FloatRoundStyleE2ESJ_EENS1_15EpilogueDefaultEEEEEvvEEEEvNT_6ParamsE:
        .type           _ZN7cutlass13device_kernelINS_4gemm6kernel13GemmUniversalIN4cute5tupleIJiiiiEEENS1_10collective13CollectiveMmaINS1_37MainloopSm90TmaGmmaWarpSpecializedFP8ILi2ENS5_IJNS4_1CILi2EEENSA_ILi1EEESC_EEENS1_35KernelTmaWarpSpecializedCooperativeEEENS5_IJNSA_ILi256EEENSA_ILi48EEESG_EEENS_12float_e4m3_tENS5_IJlSC_lEEESJ_SK_NS4_8TiledMMAINS4_8MMA_AtomIJNS4_4SM904GMMA30MMA_64x16x32_F32E4M3E4M3_SS_TNILNSO_7ScaleInE1ELSQ_1EEEEEENS4_6LayoutISD_NS5_IJSC_NSA_ILi0EEESU_EEEEENS5_IJNS4_10UnderscoreESX_SX_EEEEENS4_13SM90_TMA_LOADENS4_14ComposedLayoutINS4_7SwizzleILi3ELi4ELi3EEENS4_18smem_ptr_flag_bitsILi8EEENST_INS5_IJNSA_ILi8EEENSA_ILi128EEEEEENS5_IJS17_SC_EEEEEEEvNS4_8identityENS4_23SM90_TMA_LOAD_MULTICASTES1B_vS1C_EENS_8epilogue10collective6detail29Sm90TmaWarpSpecializedAdapterINS1G_15DefaultEpilogueISJ_SK_SK_NS1F_6thread17LinearCombinationISJ_Li1EffLNS1K_9ScaleType4KindE0ELNS_15FloatRoundStyleE2ESJ_EENS1_15EpilogueDefaultEEEEEvvEEEEvNT_6ParamsE,@function
        .size           _ZN7cutlass13device_kernelINS_4gemm6kernel13GemmUniversalIN4cute5tupleIJiiiiEEENS1_10collective13CollectiveMmaINS1_37MainloopSm90TmaGmmaWarpSpecializedFP8ILi2ENS5_IJNS4_1CILi2EEENSA_ILi1EEESC_EEENS1_35KernelTmaWarpSpecializedCooperativeEEENS5_IJNSA_ILi256EEENSA_ILi48EEESG_EEENS_12float_e4m3_tENS5_IJlSC_lEEESJ_SK_NS4_8TiledMMAINS4_8MMA_AtomIJNS4_4SM904GMMA30MMA_64x16x32_F32E4M3E4M3_SS_TNILNSO_7ScaleInE1ELSQ_1EEEEEENS4_6LayoutISD_NS5_IJSC_NSA_ILi0EEESU_EEEEENS5_IJNS4_10UnderscoreESX_SX_EEEEENS4_13SM90_TMA_LOADENS4_14ComposedLayoutINS4_7SwizzleILi3ELi4ELi3EEENS4_18smem_ptr_flag_bitsILi8EEENST_INS5_IJNSA_ILi8EEENSA_ILi128EEEEEENS5_IJS17_SC_EEEEEEEvNS4_8identityENS4_23SM90_TMA_LOAD_MULTICASTES1B_vS1C_EENS_8epilogue10collective6detail29Sm90TmaWarpSpecializedAdapterINS1G_15DefaultEpilogueISJ_SK_SK_NS1F_6thread17LinearCombinationISJ_Li1EffLNS1K_9ScaleType4KindE0ELNS_15FloatRoundStyleE2ESJ_EENS1_15EpilogueDefaultEEEEEvvEEEEvNT_6ParamsE,(.L_x_168 - _ZN7cutlass13device_kernelINS_4gemm6kernel13GemmUniversalIN4cute5tupleIJiiiiEEENS1_10collective13CollectiveMmaINS1_37MainloopSm90TmaGmmaWarpSpecializedFP8ILi2ENS5_IJNS4_1CILi2EEENSA_ILi1EEESC_EEENS1_35KernelTmaWarpSpecializedCooperativeEEENS5_IJNSA_ILi256EEENSA_ILi48EEESG_EEENS_12float_e4m3_tENS5_IJlSC_lEEESJ_SK_NS4_8TiledMMAINS4_8MMA_AtomIJNS4_4SM904GMMA30MMA_64x16x32_F32E4M3E4M3_SS_TNILNSO_7ScaleInE1ELSQ_1EEEEEENS4_6LayoutISD_NS5_IJSC_NSA_ILi0EEESU_EEEEENS5_IJNS4_10UnderscoreESX_SX_EEEEENS4_13SM90_TMA_LOADENS4_14ComposedLayoutINS4_7SwizzleILi3ELi4ELi3EEENS4_18smem_ptr_flag_bitsILi8EEENST_INS5_IJNSA_ILi8EEENSA_ILi128EEEEEENS5_IJS17_SC_EEEEEEEvNS4_8identityENS4_23SM90_TMA_LOAD_MULTICASTES1B_vS1C_EENS_8epilogue10collective6detail29Sm90TmaWarpSpecializedAdapterINS1G_15DefaultEpilogueISJ_SK_SK_NS1F_6thread17LinearCombinationISJ_Li1EffLNS1K_9ScaleType4KindE0ELNS_15FloatRoundStyleE2ESJ_EENS1_15EpilogueDefaultEEEEEvvEEEEvNT_6ParamsE)
        .other          _ZN7cutlass13device_kernelINS_4gemm6kernel13GemmUniversalIN4cute5tupleIJiiiiEEENS1_10collective13CollectiveMmaINS1_37MainloopSm90TmaGmmaWarpSpecializedFP8ILi2ENS5_IJNS4_1CILi2EEENSA_ILi1EEESC_EEENS1_35KernelTmaWarpSpecializedCooperativeEEENS5_IJNSA_ILi256EEENSA_ILi48EEESG_EEENS_12float_e4m3_tENS5_IJlSC_lEEESJ_SK_NS4_8TiledMMAINS4_8MMA_AtomIJNS4_4SM904GMMA30MMA_64x16x32_F32E4M3E4M3_SS_TNILNSO_7ScaleInE1ELSQ_1EEEEEENS4_6LayoutISD_NS5_IJSC_NSA_ILi0EEESU_EEEEENS5_IJNS4_10UnderscoreESX_SX_EEEEENS4_13SM90_TMA_LOADENS4_14ComposedLayoutINS4_7SwizzleILi3ELi4ELi3EEENS4_18smem_ptr_flag_bitsILi8EEENST_INS5_IJNSA_ILi8EEENSA_ILi128EEEEEENS5_IJS17_SC_EEEEEEEvNS4_8identityENS4_23SM90_TMA_LOAD_MULTICASTES1B_vS1C_EENS_8epilogue10collective6detail29Sm90TmaWarpSpecializedAdapterINS1G_15DefaultEpilogueISJ_SK_SK_NS1F_6thread17LinearCombinationISJ_Li1EffLNS1K_9ScaleType4KindE0ELNS_15FloatRoundStyleE2ESJ_EENS1_15EpilogueDefaultEEEEEvvEEEEvNT_6ParamsE,@"STO_CUDA_ENTRY STV_DEFAULT"
_ZN7cutlass13device_kernelINS_4gemm6kernel13GemmUniversalIN4cute5tupleIJiiiiEEENS1_10collective13CollectiveMmaINS1_37MainloopSm90TmaGmmaWarpSpecializedFP8ILi2ENS5_IJNS4_1CILi2EEENSA_ILi1EEESC_EEENS1_35KernelTmaWarpSpecializedCooperativeEEENS5_IJNSA_ILi256EEENSA_ILi48EEESG_EEENS_12float_e4m3_tENS5_IJlSC_lEEESJ_SK_NS4_8TiledMMAINS4_8MMA_AtomIJNS4_4SM904GMMA30MMA_64x16x32_F32E4M3E4M3_SS_TNILNSO_7ScaleInE1ELSQ_1EEEEEENS4_6LayoutISD_NS5_IJSC_NSA_ILi0EEESU_EEEEENS5_IJNS4_10UnderscoreESX_SX_EEEEENS4_13SM90_TMA_LOADENS4_14ComposedLayoutINS4_7SwizzleILi3ELi4ELi3EEENS4_18smem_ptr_flag_bitsILi8EEENST_INS5_IJNSA_ILi8EEENSA_ILi128EEEEEENS5_IJS17_SC_EEEEEEEvNS4_8identityENS4_23SM90_TMA_LOAD_MULTICASTES1B_vS1C_EENS_8epilogue10collective6detail29Sm90TmaWarpSpecializedAdapterINS1G_15DefaultEpilogueISJ_SK_SK_NS1F_6thread17LinearCombinationISJ_Li1EffLNS1K_9ScaleType4KindE0ELNS_15FloatRoundStyleE2ESJ_EENS1_15EpilogueDefaultEEEEEvvEEEEvNT_6ParamsE:
[----:B------:R-:W-:Y:S01]  /*0000*/  LDC R1, c[0x0][0x28] ;  /* 0x00000a00ff017b82 */ /* 0x000fe20000000800 */
[----:B------:R-:W0:Y:S01]  /*0010*/  S2R R0, SR_TID.X ;  /* 0x0000000000007919 */ /* 0x000e220000002100 */
[----:B------:R-:W-:Y:S01]  /*0020*/  ELECT P0, URZ, PT ;  /* 0x00000000003f782f */ /* 0x000fe20003800000 */
[----:B------:R-:W-:Y:S01]  /*0030*/  BSSY B0, `(.L_x_0) ;  /* 0x000000f000007945 */ /* 0x000fe20003800000 */
[--C-:B0-----:R-:W-:Y:S02]  /*0040*/  SHF.R.U32.HI R2, RZ, 0x5, R0.reuse ;  /* 0x00000005ff027819 */ /* 0x101fe40000011600 */
[----:B------:R-:W-:-:S03]  /*0050*/  SHF.R.U32.HI R3, RZ, 0x7, R0 ;  /* 0x00000007ff037819 */ /* 0x000fc60000011600 */
[----:B------:R-:W0:Y:S04]  /*0060*/  SHFL.IDX PT, R7, R2, RZ, 0x1f ;  /* 0x00001fff02077589 */ /* 0x000e2800000e0000 */
[----:B------:R-:W1:Y:S01]  /*0070*/  SHFL.IDX PT, R3, R3, RZ, 0x1f ;  /* 0x00001fff03037589 */ /* 0x000e6200000e0000 */
[----:B0-----:R-:W-:-:S13]  /*0080*/  ISETP.NE.OR P0, PT, R7, RZ, !P0 ;  /* 0x000000ff0700720c */ /* 0x001fda0004705670 */
[----:B-1----:R-:W-:Y:S05]  /*0090*/  @P0 BRA `(.L_x_1) ;  /* 0x0000000000200947 */ /* 0x002fea0003800000 */
[----:B------:R-:W-:Y:S02]  /*00a0*/  ULDC.64 UR4, c[0x0][0x198] ;  /* 0x0000660000047ab9 */ /* 0x000fe40000000a00 */
[----:B------:R-:W-:Y:S02]  /*00b0*/  UIADD3 UR6, UP0, UR4, 0xf0, URZ ;  /* 0x000000f004067890 */ /* 0x000fe4000ff1e03f */
[----:B------:R-:W-:Y:S02]  /*00c0*/  UIADD3 UR4, UP1, UR4, 0x1f0, URZ ;  /* 0x000001f004047890 */ /* 0x000fe4000ff3e03f */
[----:B------:R-:W-:Y:S02]  /*00d0*/  UIADD3.X UR7, URZ, UR5, URZ, UP0, !UPT ;  /* 0x000000053f077290 */ /* 0x000fe400087fe43f */
[----:B------:R-:W-:-:S07]  /*00e0*/  UIADD3.X UR5, URZ, UR5, URZ, UP1, !UPT ;  /* 0x000000053f057290 */ /* 0x000fce0008ffe43f */
[----:B------:R0:W-:Y:S02]  /*00f0*/  UTMACCTL.PF [UR6] ;  /* 0x00000000060079b9 */ /* 0x0001e40008040000 */
[----:B------:R0:W-:Y:S02]  /*0100*/  UTMACCTL.PF [UR4] ;  /* 0x00000000040079b9 */ /* 0x0001e40008040000 */
[----:B0-----:R-:W-:Y:S01]  /*0110*/  NOP ;  /* 0x0000000000007918 */ /* 0x001fe20000000000 */
.L_x_1:
[----:B------:R-:W-:Y:S05]  /*0120*/  BSYNC B0 ;  /* 0x0000000000007941 */ /* 0x000fea0003800000 */
.L_x_0:
[----:B------:R-:W0:Y:S02]  /*0130*/  SHFL.IDX PT, R4, R2, RZ, 0x1f ;  /* 0x00001fff02047589 */ /* 0x000e2400000e0000 */
[----:B0-----:R-:W-:-:S13]  /*0140*/  ISETP.NE.AND P0, PT, R4, RZ, PT ;  /* 0x000000ff0400720c */ /* 0x001fda0003f05270 */
[----:B------:R-:W-:Y:S05]  /*0150*/  @P0 BRA `(.L_x_2) ;  /* 0x0000000000480947 */ /* 0x000fea0003800000 */
[----:B------:R-:W0:Y:S01]  /*0160*/  S2UR UR8, SR_CgaCtaId ;  /* 0x00000000000879c3 */ /* 0x000e220000008800 */
[----:B------:R-:W-:Y:S01]  /*0170*/  UMOV UR4, 0x400 ;  /* 0x0000040000047882 */ /* 0x000fe20000000000 */
[----:B------:R-:W-:Y:S01]  /*0180*/  UMOV UR5, 0x1 ;  /* 0x0000000100057882 */ /* 0x000fe20000000000 */
[----:B------:R-:W-:Y:S01]  /*0190*/  UMOV UR6, 0x4 ;  /* 0x0000000400067882 */ /* 0x000fe20000000000 */
[----:B------:R-:W-:Y:S01]  /*01a0*/  ELECT P0, URZ, PT ;  /* 0x00000000003f782f */ /* 0x000fe20003800000 */
[----:B------:R-:W-:-:S04]  /*01b0*/  UIADD3 UR6, -UR6, 0x100000, URZ ;  /* 0x0010000006067890 */ /* 0x000fc8000fffe13f */
[----:B------:R-:W-:Y:S02]  /*01c0*/  USHF.L.U32 UR7, UR6, 0xb, URZ ;  /* 0x0000000b06077899 */ /* 0x000fe4000800063f */
[----:B------:R-:W-:Y:S02]  /*01d0*/  USHF.L.U32 UR6, UR6, 0x1, URZ ;  /* 0x0000000106067899 */ /* 0x000fe4000800063f */
[----:B0-----:R-:W-:Y:S02]  /*01e0*/  ULEA UR8, UR8, UR4, 0x18 ;  /* 0x0000000408087291 */ /* 0x001fe4000f8ec03f */
[----:B------:R-:W-:-:S04]  /*01f0*/  UIADD3 UR4, -UR5, 0x100000, URZ ;  /* 0x0010000005047890 */ /* 0x000fc8000fffe13f */
[----:B------:R-:W-:Y:S02]  /*0200*/  USHF.L.U32 UR5, UR4, 0xb, URZ ;  /* 0x0000000b04057899 */ /* 0x000fe4000800063f */
[----:B------:R-:W-:Y:S01]  /*0210*/  USHF.L.U32 UR4, UR4, 0x1, URZ ;  /* 0x0000000104047899 */ /* 0x000fe2000800063f */
[----:B------:R-:W0:Y:S11]  /*0220*/  FENCE.VIEW.ASYNC.S ;  /* 0x00000000000073c6 */ /* 0x000e360000000000 */
[----:B0-----:R0:W1:Y:S01]  /*0230*/  SYNCS.EXCH.64 URZ, [UR8], UR4 ;  /* 0x00000004083f75b2 */ /* 0x0010620008000100 */
[----:B------:R0:W2:Y:S01]  /*0240*/  SYNCS.EXCH.64 URZ, [UR8+0x10], UR6 ;  /* 0x00001006083f75b2 */ /* 0x0000a20008000100 */
[----:B------:R0:W3:Y:S01]  /*0250*/  SYNCS.EXCH.64 URZ, [UR8+0x8], UR4 ;  /* 0x00000804083f75b2 */ /* 0x0000e20008000100 */
[----:B------:R0:W4:Y:S01]  /*0260*/  SYNCS.EXCH.64 URZ, [UR8+0x18], UR6 ;  /* 0x00001806083f75b2 */ /* 0x0001220008000100 */
[----:B------:R-:W-:Y:S01]  /*0270*/  NOP ;  /* 0x0000000000007918 */ /* 0x000fe20000000000 */
.L_x_2:
[----:B------:R-:W-:Y:S01]  /*0280*/  SHF.R.S32.HI R5, RZ, 0x1f, R0 ;  /* 0x0000001fff057819 */ /* 0x000fe20000011400 */
[----:B------:R-:W5:Y:S01]  /*0290*/  SHFL.IDX PT, R2, R2, RZ, 0x1f ;  /* 0x00001fff02027589 */ /* 0x000f6200000e0000 */
[----:B0-----:R-:W0:Y:S01]  /*02a0*/  S2UR UR8, SR_CTAID.X ;  /* 0x00000000000879c3 */ /* 0x001e220000002500 */
[----:B------:R-:W-:Y:S02]  /*02b0*/  ELECT P0, URZ, PT ;  /* 0x00000000003f782f */ /* 0x000fe40003800000 */
[----:B------:R-:W-:Y:S01]  /*02c0*/  LEA.HI R5, R5, R0, RZ, 0x7 ;  /* 0x0000000005057211 */ /* 0x000fe200078f38ff */
[----:B------:R-:W1:Y:S01]  /*02d0*/  S2R R8, SR_CTAID.Y ;  /* 0x0000000000087919 */ /* 0x000e620000002600 */
[----:B------:R-:W-:Y:S01]  /*02e0*/  SHF.R.S32.HI R11, RZ, 0x1f, R4 ;  /* 0x0000001fff0b7819 */ /* 0x000fe20000011404 */
[----:B------:R-:W-:Y:S01]  /*02f0*/  ULDC UR4, c[0x0][0x150] ;  /* 0x0000540000047ab9 */ /* 0x000fe20000000800 */
[----:B------:R-:W-:Y:S01]  /*0300*/  LOP3.LUT R5, R5, 0xffffff80, RZ, 0xc0, !PT ;  /* 0xffffff8005057812 */ /* 0x000fe200078ec0ff */
[----:B------:R-:W-:Y:S01]  /*0310*/  VIADD R16, R3, 0xffffffff ;  /* 0xffffffff03107836 */ /* 0x000fe20000000000 */
[----:B------:R-:W-:Y:S01]  /*0320*/  LEA.HI R11, R11, R4, RZ, 0x2 ;  /* 0x000000040b0b7211 */ /* 0x000fe200078f10ff */
[----:B------:R-:W2:Y:S01]  /*0330*/  LDC R12, c[0x0][0x144] ;  /* 0x00005100ff0c7b82 */ /* 0x000ea20000000800 */
[----:B------:R-:W-:Y:S01]  /*0340*/  NOP ;  /* 0x0000000000007918 */ /* 0x000fe20000000000 */
[----:B------:R-:W-:Y:S01]  /*0350*/  IMAD.IADD R6, R0, 0x1, -R5 ;  /* 0x0000000100067824 */ /* 0x000fe200078e0a05 */
[----:B------:R-:W-:Y:S01]  /*0360*/  LOP3.LUT R11, R11, 0x3ffffffc, RZ, 0xc0, !PT ;  /* 0x3ffffffc0b0b7812 */ /* 0x000fe200078ec0ff */
[----:B------:R-:W-:Y:S01]  /*0370*/  NOP ;  /* 0x0000000000007918 */ /* 0x000fe20000000000 */
[----:B------:R-:W-:-:S02]  /*0380*/  ISETP.NE.AND P3, PT, R3, RZ, PT ;  /* 0x000000ff0300720c */ /* 0x000fc40003f65270 */
[----:B------:R-:W-:Y:S01]  /*0390*/  SHF.R.S32.HI R5, RZ, 0x1f, R6 ;  /* 0x0000001fff057819 */ /* 0x000fe20000011406 */
[----:B------:R-:W-:Y:S01]  /*03a0*/  IMAD.IADD R4, R4, 0x1, -R11 ;  /* 0x0000000104047824 */ /* 0x000fe200078e0a0b */
[----:B------:R-:W3:Y:S01]  /*03b0*/  LDC R15, c[0x0][0x140] ;  /* 0x00005000ff0f7b82 */ /* 0x000ee20000000800 */
[----:B------:R-:W-:Y:S02]  /*03c0*/  ISETP.GE.U32.AND P6, PT, R16, 0x2, PT ;  /* 0x000000021000780c */ /* 0x000fe40003fc6070 */
[----:B------:R-:W-:Y:S02]  /*03d0*/  LEA.HI R5, R5, R6, RZ, 0x3 ;  /* 0x0000000605057211 */ /* 0x000fe400078f18ff */
[----:B-----5:R-:W-:Y:S02]  /*03e0*/  ISETP.NE.OR P0, PT, R2, RZ, !P0 ;  /* 0x000000ff0200720c */ /* 0x020fe40004705670 */
[--C-:B------:R-:W-:Y:S01]  /*03f0*/  SHF.R.S32.HI R2, RZ, 0x3, R5.reuse ;  /* 0x00000003ff027819 */ /* 0x100fe20000011405 */
[----:B------:R-:W5:Y:S01]  /*0400*/  LDC R11, c[0x0][0x148] ;  /* 0x00005200ff0b7b82 */ /* 0x000f620000000800 */
[----:B------:R-:W-:-:S02]  /*0410*/  SHF.R.S32.HI R5, RZ, 0x1f, R5 ;  /* 0x0000001fff057819 */ /* 0x000fc40000011405 */
[----:B0-----:R-:W-:Y:S02]  /*0420*/  I2FP.F32.U32 R10, UR8 ;  /* 0x00000008000a7c45 */ /* 0x001fe40008201000 */
[----:B------:R-:W-:-:S03]  /*0430*/  LEA.HI R5, R5, R2, RZ, 0x2 ;  /* 0x0000000205057211 */ /* 0x000fc600078f10ff */
[----:B------:R-:W-:Y:S01]  /*0440*/  FMUL R10, R10, UR4 ;  /* 0x000000040a0a7c20 */ /* 0x000fe20008400000 */
[----:B------:R-:W-:Y:S01]  /*0450*/  LOP3.LUT R5, R5, 0xfffffffc, RZ, 0xc0, !PT ;  /* 0xfffffffc05057812 */ /* 0x000fe200078ec0ff */
[----:B------:R-:W-:Y:S01]  /*0460*/  VOTEU.ALL UP0, P0 ;  /* 0x00000000003f7886 */ /* 0x000fe20000000000 */
[----:B-1----:R-:W-:Y:S01]  /*0470*/  I2FP.F32.U32 R13, R8 ;  /* 0x00000008000d7245 */ /* 0x002fe20000201000 */
[----:B------:R-:W-:Y:S01]  /*0480*/  ULDC UR4, c[0x0][0x154] ;  /* 0x0000550000047ab9 */ /* 0x000fe20000000800 */
[----:B------:R-:W-:Y:S01]  /*0490*/  VOTEU.ALL UP1, P0 ;  /* 0x00000000003f7886 */ /* 0x000fe20000020000 */
[----:B------:R-:W0:Y:S01]  /*04a0*/  F2I.U32.TRUNC.NTZ R10, R10 ;  /* 0x0000000a000a7305 */ /* 0x000e22000020f000 */
[----:B------:R-:W-:Y:S01]  /*04b0*/  IMAD.IADD R5, R2, 0x1, -R5 ;  /* 0x0000000102057824 */ /* 0x000fe200078e0a05 */
[----:B------:R-:W1:Y:S01]  /*04c0*/  @!UP0 S2UR UR7, SR_CgaCtaId ;  /* 0x00000000000789c3 */ /* 0x000e620000008800 */
[----:B------:R-:W-:Y:S01]  /*04d0*/  FMUL R14, R13, UR4 ;  /* 0x000000040d0e7c20 */ /* 0x000fe20008400000 */
[----:B------:R-:W-:Y:S01]  /*04e0*/  UMOV UR4, 0x20 ;  /* 0x0000002000047882 */ /* 0x000fe20000000000 */
[----:B------:R-:W-:Y:S01]  /*04f0*/  IMAD R5, R4, 0x4, R5 ;  /* 0x0000000404057824 */ /* 0x000fe200078e0205 */
[----:B------:R-:W-:Y:S01]  /*0500*/  @!UP0 UMOV UR6, 0x400 ;  /* 0x0000040000068882 */ /* 0x000fe20000000000 */
[----:B------:R-:W-:-:S04]  /*0510*/  @!UP0 UIADD3 UR4, -UR4, 0x100000, URZ ;  /* 0x0010000004048890 */ /* 0x000fc8000fffe13f */
[----:B------:R-:W-:Y:S02]  /*0520*/  @!UP0 USHF.L.U32 UR5, UR4, 0xb, URZ ;  /* 0x0000000b04058899 */ /* 0x000fe4000800063f */
[----:B------:R-:W-:Y:S01]  /*0530*/  @!UP0 USHF.L.U32 UR4, UR4, 0x1, URZ ;  /* 0x0000000104048899 */ /* 0x000fe2000800063f */
[----:B---3--:R-:W-:Y:S01]  /*0540*/  ISETP.EQ.U32.AND P2, PT, R15, 0x1, PT ;  /* 0x000000010f00780c */ /* 0x008fe20003f42070 */
[----:B------:R-:W3:Y:S01]  /*0550*/  F2I.U32.TRUNC.NTZ R14, R14 ;  /* 0x0000000e000e7305 */ /* 0x000ee2000020f000 */
[----:B------:R-:W-:-:S04]  /*0560*/  LEA.HI R2, R5, R5, RZ, 0x1 ;  /* 0x0000000505027211 */ /* 0x000fc800078f08ff */
[----:B------:R-:W-:Y:S01]  /*0570*/  LOP3.LUT R4, R2, 0xfffffffe, RZ, 0xc0, !PT ;  /* 0xfffffffe02047812 */ /* 0x000fe200078ec0ff */
[----:B0-----:R-:W-:Y:S01]  /*0580*/  IMAD.MOV R17, RZ, RZ, -R10 ;  /* 0x000000ffff117224 */ /* 0x001fe200078e0a0a */
[----:B------:R-:W-:-:S03]  /*0590*/  SHF.R.S32.HI R2, RZ, 0x1f, R7 ;  /* 0x0000001fff027819 */ /* 0x000fc60000011407 */
[----:B--2---:R-:W-:Y:S01]  /*05a0*/  IMAD R10, R12, R17, UR8 ;  /* 0x000000080c0a7e24 */ /* 0x004fe2000f8e0211 */
[----:B------:R-:W-:Y:S01]  /*05b0*/  LEA.HI R2, R2, R7, RZ, 0x2 ;  /* 0x0000000702027211 */ /* 0x000fe200078f10ff */
[C---:B------:R-:W-:Y:S02]  /*05c0*/  IMAD.IADD R13, R5.reuse, 0x1, -R4 ;  /* 0x00000001050d7824 */ /* 0x040fe400078e0a04 */
[----:B------:R-:W-:Y:S01]  /*05d0*/  IMAD.SHL.U32 R4, R5, 0x4, RZ ;  /* 0x0000000405047824 */ /* 0x000fe200078e00ff */
[----:B------:R-:W-:Y:S01]  /*05e0*/  LOP3.LUT R2, R2, 0xfffffffc, RZ, 0xc0, !PT ;  /* 0xfffffffc02027812 */ /* 0x000fe200078ec0ff */
[----:B---3--:R-:W-:Y:S01]  /*05f0*/  IMAD.MOV R20, RZ, RZ, -R14 ;  /* 0x000000ffff147224 */ /* 0x008fe200078e0a0e */
[----:B------:R-:W-:Y:S01]  /*0600*/  ISETP.NE.AND P4, PT, R13, R10, PT ;  /* 0x0000000a0d00720c */ /* 0x000fe20003f85270 */
[----:B-1----:R-:W-:Y:S01]  /*0610*/  @!UP0 ULEA UR6, UR7, UR6, 0x18 ;  /* 0x0000000607068291 */ /* 0x002fe2000f8ec03f */
[----:B------:R-:W-:Y:S01]  /*0620*/  LOP3.LUT R5, R5, 0xc, R4, 0x78, !PT ;  /* 0x0000000c05057812 */ /* 0x000fe200078e7804 */
[----:B------:R-:W-:Y:S01]  /*0630*/  IMAD.IADD R7, R7, 0x1, -R2 ;  /* 0x0000000107077824 */ /* 0x000fe200078e0a02 */
[----:B------:R-:W-:Y:S01]  /*0640*/  VOTEU.ALL UP0, P0 ;  /* 0x00000000003f7886 */ /* 0x000fe20000000000 */
[----:B-----5:R-:W-:Y:S01]  /*0650*/  IMAD R13, R11, R20, R8 ;  /* 0x000000140b0d7224 */ /* 0x020fe200078e0208 */
[----:B------:R-:W-:Y:S01]  /*0660*/  LOP3.LUT P0, RZ, R6, 0x7, RZ, 0xc0, !PT ;  /* 0x0000000706ff7812 */ /* 0x000fe2000780c0ff */
[----:B------:R-:W-:Y:S01]  /*0670*/  IMAD.MOV.U32 R6, RZ, RZ, 0x1 ;  /* 0x00000001ff067424 */ /* 0x000fe200078e00ff */
[----:B------:R-:W-:-:S02]  /*0680*/  ISETP.NE.AND P1, PT, R7, 0x3, PT ;  /* 0x000000030700780c */ /* 0x000fc40003f25270 */
[----:B------:R-:W-:Y:S02]  /*0690*/  ISETP.LT.U32.AND P0, PT, R5, 0x2, !P0 ;  /* 0x000000020500780c */ /* 0x000fe40004701070 */
[----:B------:R-:W-:Y:S01]  /*06a0*/  ISETP.EQ.OR P1, PT, R7, RZ, !P1 ;  /* 0x000000ff0700720c */ /* 0x000fe20004f22670 */
[----:B------:R-:W0:Y:S02]  /*06b0*/  FENCE.VIEW.ASYNC.S ;  /* 0x00000000000073c6 */ /* 0x000e240000000000 */
[----:B0-----:R0:W1:Y:S01]  /*06c0*/  @!UP0 SYNCS.EXCH.64 URZ, [UR6+0x30], UR4 ;  /* 0x00003004063f85b2 */ /* 0x0010620008000100 */
[----:B------:R-:W-:Y:S02]  /*06d0*/  @P4 LEA.HI R2, R5, R5, RZ, 0x1 ;  /* 0x0000000505024211 */ /* 0x000fe400078f08ff */
[----:B------:R-:W-:Y:S02]  /*06e0*/  ISETP.EQ.AND P1, PT, R3, RZ, P1 ;  /* 0x000000ff0300720c */ /* 0x000fe40000f22270 */
[----:B------:R-:W-:-:S02]  /*06f0*/  @P4 SHF.R.S32.HI R2, RZ, 0x1, R2 ;  /* 0x00000001ff024819 */ /* 0x000fc40000011402 */
[----:B------:R-:W-:Y:S02]  /*0700*/  SEL R3, RZ, 0x1, !P0 ;  /* 0x00000001ff037807 */ /* 0x000fe40004000000 */
[----:B------:R-:W-:Y:S02]  /*0710*/  @P4 ISETP.NE.AND P5, PT, R2, R13, PT ;  /* 0x0000000d0200420c */ /* 0x000fe40003fa5270 */
[----:B------:R-:W-:Y:S02]  /*0720*/  SEL R4, RZ, 0x1, !P1 ;  /* 0x00000001ff047807 */ /* 0x000fe40004800000 */
[----:B------:R-:W-:Y:S02]  /*0730*/  @P4 SEL R6, RZ, 0x1, P5 ;  /* 0x00000001ff064807 */ /* 0x000fe40002800000 */
[----:B------:R-:W-:Y:S01]  /*0740*/  SEL R4, R4, 0x2, P6 ;  /* 0x0000000204047807 */ /* 0x000fe20003000000 */
[----:B------:R0:W2:Y:S01]  /*0750*/  @!UP1 SYNCS.EXCH.64 URZ, [UR6+0x38], UR4 ;  /* 0x00003804063f95b2 */ /* 0x0000a20008000100 */
[----:B------:R-:W-:Y:S01]  /*0760*/  LOP3.LUT R6, R6, R3, RZ, 0xc0, !PT ;  /* 0x0000000306067212 */ /* 0x000fe200078ec0ff */
[----:B------:R-:W-:Y:S01]  /*0770*/  NOP ;  /* 0x0000000000007918 */ /* 0x000fe20000000000 */
[----:B------:R-:W-:Y:S05]  /*0780*/  @!P2 BRA `(.L_x_3) ;  /* 0x000000000008a947 */ /* 0x000fea0003800000 */
[----:B-12-4-:R-:W-:Y:S01]  /*0790*/  UCGABAR_ARV ;  /* 0x00000000000079c7 */ /* 0x016fe20008000000 */
[----:B------:R-:W-:Y:S05]  /*07a0*/  BRA `(.L_x_4) ;  /* 0x0000000000047947 */ /* 0x000fea0003800000 */
.L_x_3:
[----:B-12-4-:R-:W-:Y:S01]  /*07b0*/  NOP ;  /* 0x0000000000007918 */ /* 0x016fe20000000000 */
.L_x_4:
[----:B------:R-:W1:Y:S01]  /*07c0*/  LDC R2, c[0x0][0x65c] ;  /* 0x00019700ff027b82 */ /* 0x000e620000000800 */
[----:B------:R-:W-:Y:S01]  /*07d0*/  IMAD.MOV.U32 R3, RZ, RZ, RZ ;  /* 0x000000ffff037224 */ /* 0x000fe200078e00ff */
[----:B-1----:R-:W-:Y:S01]  /*07e0*/  ISETP.NE.AND P4, PT, R2, 0x1, PT ;  /* 0x000000010200780c */ /* 0x002fe20003f85270 */
[----:B------:R-:W-:-:S12]  /*07f0*/  IMAD.U32 R2, RZ, RZ, UR8 ;  /* 0x00000008ff027e24 */ /* 0x000fd8000f8e00ff */
[----:B------:R-:W1:Y:S01]  /*0800*/  @P4 LDC R15, c[0x0][0x10] ;  /* 0x00000400ff0f4b82 */ /* 0x000e620000000800 */
[----:B------:R-:W-:Y:S02]  /*0810*/  @P4 IMAD.MOV.U32 R9, RZ, RZ, RZ ;  /* 0x000000ffff094224 */ /* 0x000fe400078e00ff */
[----:B------:R-:W-:-:S05]  /*0820*/  @P4 IMAD.MOV.U32 R17, RZ, RZ, RZ ;  /* 0x000000ffff114224 */ /* 0x000fca00078e00ff */
[----:B------:R-:W2:Y:S01]  /*0830*/  @!P4 LDC R13, c[0x0][0xc] ;  /* 0x00000300ff0dcb82 */ /* 0x000ea20000000800 */
[----:B-1----:R-:W-:-:S04]  /*0840*/  @P4 IMAD.WIDE.U32 R14, R15, UR8, R8 ;  /* 0x000000080f0e4c25 */ /* 0x002fc8000f8e0008 */
[----:B--2---:R-:W-:-:S04]  /*0850*/  @!P4 IMAD.WIDE.U32 R12, R8, R13, R2 ;  /* 0x0000000d080cc225 */ /* 0x004fc800078e0002 */
[----:B------:R-:W-:Y:S02]  /*0860*/  @P4 IMAD.MOV.U32 R2, RZ, RZ, R14 ;  /* 0x000000ffff024224 */ /* 0x000fe400078e000e */
[----:B------:R-:W-:Y:S02]  /*0870*/  @P4 IMAD.IADD R3, R15, 0x1, R17 ;  /* 0x000000010f034824 */ /* 0x000fe400078e0211 */
[----:B------:R-:W-:Y:S02]  /*0880*/  @!P4 IMAD.MOV.U32 R2, RZ, RZ, R12 ;  /* 0x000000ffff02c224 */ /* 0x000fe400078e000c */
[----:B------:R-:W-:Y:S01]  /*0890*/  @!P4 IMAD.MOV.U32 R3, RZ, RZ, R13 ;  /* 0x000000ffff03c224 */ /* 0x000fe200078e000d */
[----:B------:R-:W-:Y:S06]  /*08a0*/  @!P2 BRA `(.L_x_5) ;  /* 0x00000000000ca947 */ /* 0x000fec0003800000 */
[----:B------:R-:W-:Y:S01]  /*08b0*/  UCGABAR_WAIT ;  /* 0x0000000000007dc7 */ /* 0x000fe20008000000 */
[----:B------:R-:W-:Y:S01]  /*08c0*/  CCTL.IVALL ;  /* 0x00000000ff00798f */ /* 0x000fe20002000000 */
[----:B------:R-:W-:Y:S05]  /*08d0*/  BRA `(.L_x_6) ;  /* 0x0000000000047947 */ /* 0x000fea0003800000 */
.L_x_5:
[----:B------:R-:W-:Y:S06]  /*08e0*/  BAR.SYNC.DEFER_BLOCKING 0x0 ;  /* 0x0000000000007b1d */ /* 0x000fec0000010000 */
.L_x_6:
[----:B------:R-:W-:Y:S05]  /*08f0*/  @!P3 BRA `(.L_x_7) ;  /* 0x00000078002cb947 */ /* 0x000fea0003800000 */
[----:B------:R-:W-:-:S13]  /*0900*/  ISETP.GT.U32.AND P0, PT, R16, 0x1, PT ;  /* 0x000000011000780c */ /* 0x000fda0003f04070 */
[----:B0-----:R-:W-:Y:S05]  /*0910*/  @P0 EXIT ;  /* 0x000000000000094d */ /* 0x001fea0003800000 */
[----:B------:R-:W-:Y:S01]  /*0920*/  ULDC.64 UR4, c[0x0][0x650] ;  /* 0x0001940000047ab9 */ /* 0x000fe20000000a00 */
[----:B------:R-:W-:Y:S01]  /*0930*/  PRMT R14, RZ, 0x7610, R14 ;  /* 0x00007610ff0e7816 */ /* 0x000fe2000000000e */
[----:B------:R-:W-:Y:S01]  /*0940*/  IMAD.MOV.U32 R13, RZ, RZ, -0x1 ;  /* 0xffffffffff0d7424 */ /* 0x000fe200078e00ff */
[----:B------:R-:W-:Y:S01]  /*0950*/  ISETP.GE.U32.AND P0, PT, R2, UR4, PT ;  /* 0x0000000402007c0c */ /* 0x000fe2000bf06070 */
[----:B------:R-:W-:Y:S02]  /*0960*/  IMAD.MOV.U32 R12, RZ, RZ, -0x1 ;  /* 0xffffffffff0c7424 */ /* 0x000fe400078e00ff */
[----:B------:R-:W-:Y:S01]  /*0970*/  IMAD.MOV.U32 R7, RZ, RZ, -0x1 ;  /* 0xffffffffff077424 */ /* 0x000fe200078e00ff */
[----:B------:R-:W-:-:S13]  /*0980*/  ISETP.GE.U32.AND.EX P0, PT, R3, UR5, PT, P0 ;  /* 0x0000000503007c0c */ /* 0x000fda000bf06100 */
[----:B------:R-:W-:Y:S05]  /*0990*/  @P0 BRA `(.L_x_8) ;  /* 0x0000000400280947 */ /* 0x000fea0003800000 */
[----:B------:R-:W0:Y:S01]  /*09a0*/  LDC.64 R22, c[0x0][0x628] ;  /* 0x00018a00ff167b82 */ /* 0x000e220000000a00 */
[----:B------:R-:W-:Y:S02]  /*09b0*/  IMAD.MOV.U32 R12, RZ, RZ, R2 ;  /* 0x000000ffff0c7224 */ /* 0x000fe400078e0002 */
[----:B------:R-:W-:-:S05]  /*09c0*/  IMAD.MOV.U32 R13, RZ, RZ, R3 ;  /* 0x000000ffff0d7224 */ /* 0x000fca00078e0003 */
[----:B------:R-:W1:Y:S08]  /*09d0*/  LDC R18, c[0x0][0x630] ;  /* 0x00018c00ff127b82 */ /* 0x000e700000000800 */
[----:B------:R-:W2:Y:S01]  /*09e0*/  LDC.64 R24, c[0x0][0x620] ;  /* 0x00018800ff187b82 */ /* 0x000ea20000000a00 */
[----:B0-----:R-:W-:-:S04]  /*09f0*/  ISETP.NE.U32.AND P0, PT, R22, RZ, PT ;  /* 0x000000ff1600720c */ /* 0x001fc80003f05070 */
[----:B------:R-:W-:-:S13]  /*0a00*/  ISETP.NE.AND.EX P0, PT, R23, RZ, PT, P0 ;  /* 0x000000ff1700720c */ /* 0x000fda0003f05300 */
[----:B-12---:R-:W-:Y:S05]  /*0a10*/  @!P0 BRA `(.L_x_9) ;  /* 0x0000000000288947 */ /* 0x006fea0003800000 */
[----:B------:R-:W0:Y:S02]  /*0a20*/  LDC R7, c[0x0][0x634] ;  /* 0x00018d00ff077b82 */ /* 0x000e240000000800 */
[----:B0-----:R-:W-:-:S05]  /*0a30*/  IADD3 R7, P0, R2, R7, RZ ;  /* 0x0000000702077210 */ /* 0x001fca0007f1e0ff */
[----:B------:R-:W-:-:S04]  /*0a40*/  IMAD.X R19, RZ, RZ, R3, P0 ;  /* 0x000000ffff137224 */ /* 0x000fc800000e0603 */
[----:B------:R-:W-:-:S04]  /*0a50*/  IMAD.WIDE.U32 R12, R19, R22, RZ ;  /* 0x00000016130c7225 */ /* 0x000fc800078e00ff */
[----:B------:R-:W-:-:S04]  /*0a60*/  IMAD.WIDE.U32 R14, P0, R7, R23, R12 ;  /* 0x00000017070e7225 */ /* 0x000fc8000780000c */
[----:B------:R-:W-:-:S04]  /*0a70*/  IMAD.WIDE.U32 R12, R7, R22, RZ ;  /* 0x00000016070c7225 */ /* 0x000fc800078e00ff */
[----:B------:R-:W-:Y:S01]  /*0a80*/  IMAD.X R17, RZ, RZ, RZ, P0 ;  /* 0x000000ffff117224 */ /* 0x000fe200000e06ff */
[----:B------:R-:W-:Y:S01]  /*0a90*/  IADD3 RZ, P0, R13, R14, RZ ;  /* 0x0000000e0dff7210 */ /* 0x000fe20007f1e0ff */
[----:B------:R-:W-:-:S04]  /*0aa0*/  IMAD.MOV.U32 R16, RZ, RZ, R15 ;  /* 0x000000ffff107224 */ /* 0x000fc800078e000f */
[----:B------:R-:W-:-:S08]  /*0ab0*/  IMAD.WIDE.U32.X R12, R19, R23, R16, P0 ;  /* 0x00000017130c7225 */ /* 0x000fd000000e0410 */
.L_x_9:
[----:B------:R-:W0:Y:S01]  /*0ac0*/  LDC.64 R28, c[0x0][0x640] ;  /* 0x00019000ff1c7b82 */ /* 0x000e220000000a00 */
[--C-:B------:R-:W-:Y:S01]  /*0ad0*/  SHF.R.U64 R27, R12, R18, R13.reuse ;  /* 0x000000120c1b7219 */ /* 0x100fe2000000120d */
[----:B------:R-:W-:Y:S01]  /*0ae0*/  IMAD R31, R11, R20, R8 ;  /* 0x000000140b1f7224 */ /* 0x000fe200078e0208 */
[----:B------:R-:W-:Y:S01]  /*0af0*/  SHF.R.U32.HI R7, RZ, R18, R13 ;  /* 0x00000012ff077219 */ /* 0x000fe2000001160d */
[----:B------:R-:W-:Y:S01]  /*0b00*/  IMAD.MOV.U32 R23, RZ, RZ, 0x1 ;  /* 0x00000001ff177424 */ /* 0x000fe200078e00ff */
[----:B------:R-:W-:-:S03]  /*0b10*/  IADD3 R9, P0, RZ, -R27, RZ ;  /* 0x8000001bff097210 */ /* 0x000fc60007f1e0ff */
[----:B------:R-:W1:Y:S02]  /*0b20*/  LDC R22, c[0x0][0x618] ;  /* 0x00018600ff167b82 */ /* 0x000e640000000800 */
[----:B------:R-:W-:Y:S02]  /*0b30*/  IMAD.X R7, RZ, RZ, ~R7, P0 ;  /* 0x000000ffff077224 */ /* 0x000fe400000e0e07 */
[----:B------:R-:W-:-:S04]  /*0b40*/  IMAD.WIDE.U32 R12, R9, R24, R2 ;  /* 0x00000018090c7225 */ /* 0x000fc800078e0002 */
[----:B------:R-:W2:Y:S01]  /*0b50*/  LDC R18, c[0x0][0x608] ;  /* 0x00018200ff127b82 */ /* 0x000ea20000000800 */
[----:B------:R-:W-:Y:S02]  /*0b60*/  IMAD R14, R7, R24, RZ ;  /* 0x00000018070e7224 */ /* 0x000fe400078e02ff */
[----:B------:R-:W-:Y:S02]  /*0b70*/  IMAD.MOV.U32 R7, RZ, RZ, -0x1 ;  /* 0xffffffffff077424 */ /* 0x000fe400078e00ff */
[----:B------:R-:W-:-:S03]  /*0b80*/  IMAD R9, R9, R25, R14 ;  /* 0x0000001909097224 */ /* 0x000fc600078e020e */
[----:B------:R-:W3:Y:S01]  /*0b90*/  LDC R26, c[0x0][0x658] ;  /* 0x00019600ff1a7b82 */ /* 0x000ee20000000800 */
[----:B------:R-:W-:Y:S01]  /*0ba0*/  IMAD.IADD R9, R13, 0x1, R9 ;  /* 0x000000010d097824 */ /* 0x000fe200078e0209 */
[----:B0-----:R-:W-:-:S04]  /*0bb0*/  ISETP.NE.U32.AND P0, PT, R28, RZ, PT ;  /* 0x000000ff1c00720c */ /* 0x001fc80003f05070 */
[----:B------:R-:W-:Y:S02]  /*0bc0*/  ISETP.NE.AND.EX P0, PT, R29, RZ, PT, P0 ;  /* 0x000000ff1d00720c */ /* 0x000fe40003f05300 */
[----:B------:R-:W0:Y:S01]  /*0bd0*/  LDC R24, c[0x0][0x600] ;  /* 0x00018000ff187b82 */ /* 0x000e220000000800 */
[-CC-:B-1----:R-:W-:Y:S02]  /*0be0*/  SHF.R.U64 R16, R12, R22.reuse, R9.reuse ;  /* 0x000000160c107219 */ /* 0x182fe40000001209 */
[----:B------:R-:W-:-:S05]  /*0bf0*/  SHF.R.U32.HI R9, RZ, R22, R9 ;  /* 0x00000016ff097219 */ /* 0x000fca0000011609 */
[----:B------:R-:W1:Y:S01]  /*0c00*/  LDC R19, c[0x0][0x648] ;  /* 0x00019200ff137b82 */ /* 0x000e620000000800 */
[-CC-:B--2---:R-:W-:Y:S02]  /*0c10*/  SHF.R.U64 R22, R16, R18.reuse, R9.reuse ;  /* 0x0000001210167219 */ /* 0x184fe40000001209 */
[----:B------:R-:W-:-:S05]  /*0c20*/  SHF.R.U32.HI R9, RZ, R18, R9 ;  /* 0x00000012ff097219 */ /* 0x000fca0000011609 */
[----:B------:R-:W2:Y:S01]  /*0c30*/  LDC R21, c[0x0][0x638] ;  /* 0x00018e00ff157b82 */ /* 0x000ea20000000800 */
[-CC-:B---3--:R-:W-:Y:S02]  /*0c40*/  SHF.R.U64 R18, R22, R26.reuse, R9.reuse ;  /* 0x0000001a16127219 */ /* 0x188fe40000001209 */
[-C--:B------:R-:W-:Y:S02]  /*0c50*/  SHF.L.U32 R7, R7, R26.reuse, RZ ;  /* 0x0000001a07077219 */ /* 0x080fe400000006ff */
[----:B------:R-:W-:Y:S01]  /*0c60*/  SHF.R.U32.HI R9, RZ, R26, R9 ;  /* 0x0000001aff097219 */ /* 0x000fe20000011609 */
[----:B------:R-:W-:Y:S01]  /*0c70*/  IMAD.MOV.U32 R8, RZ, RZ, R18 ;  /* 0x000000ffff087224 */ /* 0x000fe200078e0012 */
[----:B------:R-:W-:Y:S01]  /*0c80*/  LOP3.LUT R11, RZ, R7, RZ, 0x33, !PT ;  /* 0x00000007ff0b7212 */ /* 0x000fe200078e33ff */
[----:B------:R-:W3:Y:S01]  /*0c90*/  LDC R25, c[0x0][0x610] ;  /* 0x00018400ff197b82 */ /* 0x000ee20000000800 */
[----:B------:R-:W-:Y:S05]  /*0ca0*/  @!P0 BRA `(.L_x_10) ;  /* 0x0000000000288947 */ /* 0x000fea0003800000 */
[----:B------:R-:W4:Y:S02]  /*0cb0*/  LDC R7, c[0x0][0x64c] ;  /* 0x00019300ff077b82 */ /* 0x000f240000000800 */
[----:B----4-:R-:W-:-:S05]  /*0cc0*/  IADD3 R7, P0, R18, R7, RZ ;  /* 0x0000000712077210 */ /* 0x010fca0007f1e0ff */
        /* <DEDUP_REMOVED lines=8> */
.L_x_10:
[----:B-1----:R-:W-:Y:S01]  /*0d50*/  SHF.R.U64 R9, R8, R19, R9 ;  /* 0x0000001308097219 */ /* 0x002fe20000001209 */
[----:B------:R-:W-:Y:S01]  /*0d60*/  IMAD.MOV.U32 R14, RZ, RZ, 0x1 ;  /* 0x00000001ff0e7424 */ /* 0x000fe200078e00ff */
[----:B------:R-:W-:Y:S01]  /*0d70*/  LOP3.LUT R8, R22, R11, RZ, 0xc0, !PT ;  /* 0x0000000b16087212 */ /* 0x000fe200078ec0ff */
[----:B0-----:R-:W-:Y:S01]  /*0d80*/  VIADD R11, R24, 0xffffffff ;  /* 0xffffffff180b7836 */ /* 0x001fe20000000000 */
[----:B------:R-:W-:Y:S01]  /*0d90*/  SHF.L.U32 R7, R23, R26, RZ ;  /* 0x0000001a17077219 */ /* 0x000fe200000006ff */
[----:B------:R-:W-:Y:S01]  /*0da0*/  IMAD.MOV R12, RZ, RZ, -R9 ;  /* 0x000000ffff0c7224 */ /* 0x000fe200078e0a09 */
[----:B------:R-:W-:Y:S02]  /*0db0*/  SEL R10, R10, R31, !P4 ;  /* 0x0000001f0a0a7207 */ /* 0x000fe40006000000 */
[----:B------:R-:W-:Y:S01]  /*0dc0*/  LOP3.LUT R11, R16, R11, RZ, 0xc0, !PT ;  /* 0x0000000b100b7212 */ /* 0x000fe200078ec0ff */
[----:B------:R-:W-:Y:S02]  /*0dd0*/  IMAD R9, R7, R9, R8 ;  /* 0x0000000907097224 */ /* 0x000fe400078e0208 */
[----:B--2---:R-:W-:-:S02]  /*0de0*/  IMAD R7, R12, R21, R18 ;  /* 0x000000150c077224 */ /* 0x004fc400078e0212 */
[----:B---3--:R-:W-:Y:S02]  /*0df0*/  IMAD R10, R9, R25, R10 ;  /* 0x00000019090a7224 */ /* 0x008fe400078e020a */
[----:B------:R-:W-:-:S05]  /*0e00*/  IMAD R7, R7, R24, R11 ;  /* 0x0000001807077224 */ /* 0x000fca00078e020b */
[----:B------:R-:W-:Y:S02]  /*0e10*/  SEL R12, R7, R10, !P4 ;  /* 0x0000000a070c7207 */ /* 0x000fe40006000000 */
[----:B------:R-:W-:Y:S01]  /*0e20*/  SEL R13, R10, R7, !P4 ;  /* 0x000000070a0d7207 */ /* 0x000fe20006000000 */
[----:B------:R-:W-:-:S07]  /*0e30*/  IMAD.MOV.U32 R7, RZ, RZ, R27 ;  /* 0x000000ffff077224 */ /* 0x000fce00078e001b */
.L_x_8:
[----:B------:R-:W-:-:S08]  /*0e40*/  NOP ;  /* 0x0000000000007918 */ /* 0x000fd00000000000 */
[----:B------:R-:W0:Y:S02]  /*0e50*/  USETMAXREG.TRY_ALLOC.CTAPOOL UP0, 0xe8 ;  /* 0x000000e8000079c8 */ /* 0x000e240008000600 */
[----:B0-----:R-:W-:-:S13]  /*0e60*/  PLOP3.LUT P0, PT, PT, PT, UP0, 0x80, 0x0 ;  /* 0x000000000000781c */ /* 0x001fda0003f0f008 */
[----:B------:R-:W-:Y:S05]  /*0e70*/  @!P0 BRA `(.L_x_8) ;  /* 0xfffffffc00f08947 */ /* 0x000fea000383ffff */
[----:B------:R-:W-:Y:S01]  /*0e80*/  ULDC.64 UR4, c[0x0][0x598] ;  /* 0x0001660000047ab9 */ /* 0x000fe20000000a00 */
[----:B------:R-:W-:Y:S01]  /*0e90*/  ULDC.64 UR24, c[0x0][0x208] ;  /* 0x0000820000187ab9 */ /* 0x000fe20000000a00 */
[----:B------:R-:W-:-:S04]  /*0ea0*/  ISETP.NE.U32.AND P0, PT, RZ, UR4, PT ;  /* 0x00000004ff007c0c */ /* 0x000fc8000bf05070 */
[----:B------:R-:W-:-:S13]  /*0eb0*/  ISETP.NE.AND.EX P0, PT, RZ, UR5, PT, P0 ;  /* 0x00000005ff007c0c */ /* 0x000fda000bf05300 */
[----:B------:R-:W-:Y:S05]  /*0ec0*/  @!P0 BRA `(.L_x_11) ;  /* 0x00000000001c8947 */ /* 0x000fea0003800000 */
[----:B------:R-:W0:Y:S02]  /*0ed0*/  LDC.64 R8, c[0x0][0x598] ;  /* 0x00016600ff087b82 */ /* 0x000e240000000a00 */
[----:B0-----:R-:W2:Y:S02]  /*0ee0*/  LDG.E.64 R8, desc[UR24][R8.64] ;  /* 0x0000001808087981 */ /* 0x001ea4000c1e1b00 */
[----:B--2---:R-:W-:-:S04]  /*0ef0*/  ISETP.NE.U32.AND P0, PT, R8, RZ, PT ;  /* 0x000000ff0800720c */ /* 0x004fc80003f05070 */
[----:B------:R-:W-:-:S13]  /*0f00*/  ISETP.NE.AND.EX P0, PT, R9, RZ, PT, P0 ;  /* 0x000000ff0900720c */ /* 0x000fda0003f05300 */
[----:B------:R-:W-:Y:S05]  /*0f10*/  @!P0 BRA `(.L_x_11) ;  /* 0x0000000000088947 */ /* 0x000fea0003800000 */
[----:B------:R0:W5:Y:S01]  /*0f20*/  LD.E R8, desc[UR24][R8.64] ;  /* 0x0000001808087980 */ /* 0x000162000c101900 */
[----:B------:R-:W-:Y:S05]  /*0f30*/  BRA `(.L_x_12) ;  /* 0x0000000000207947 */ /* 0x000fea0003800000 */
.L_x_11:
[----:B------:R-:W-:Y:S02]  /*0f40*/  ULDC.64 UR4, c[0x0][0x588] ;  /* 0x0001620000047ab9 */ /* 0x000fe40000000a00 */
[----:B------:R-:W-:-:S04]  /*0f50*/  ISETP.NE.U32.AND P0, PT, RZ, UR4, PT ;  /* 0x00000004ff007c0c */ /* 0x000fc8000bf05070 */
[----:B------:R-:W-:-:S13]  /*0f60*/  ISETP.NE.AND.EX P0, PT, RZ, UR5, PT, P0 ;  /* 0x00000005ff007c0c */ /* 0x000fda000bf05300 */
[----:B------:R-:W-:Y:S05]  /*0f70*/  @!P0 BRA `(.L_x_13) ;  /* 0x00000000000c8947 */ /* 0x000fea0003800000 */
[----:B------:R-:W0:Y:S02]  /*0f80*/  LDC.64 R8, c[0x0][0x588] ;  /* 0x00016200ff087b82 */ /* 0x000e240000000a00 */
[----:B0-----:R1:W5:Y:S01]  /*0f90*/  LDG.E R8, desc[UR24][R8.64] ;  /* 0x0000001808087981 */ /* 0x001362000c1e1900 */
[----:B------:R-:W-:Y:S05]  /*0fa0*/  BRA `(.L_x_12) ;  /* 0x0000000000047947 */ /* 0x000fea0003800000 */
.L_x_13:
[----:B------:R-:W2:Y:S02]  /*0fb0*/  LDC R8, c[0x0][0x580] ;  /* 0x00016000ff087b82 */ /* 0x000ea40000000800 */
.L_x_12:
[----:B------:R-:W-:Y:S02]  /*0fc0*/  ULDC.64 UR4, c[0x0][0x5a0] ;  /* 0x0001680000047ab9 */ /* 0x000fe40000000a00 */
[----:B------:R-:W-:-:S04]  /*0fd0*/  ISETP.NE.U32.AND P0, PT, RZ, UR4, PT ;  /* 0x00000004ff007c0c */ /* 0x000fc8000bf05070 */
[----:B------:R-:W-:-:S13]  /*0fe0*/  ISETP.NE.AND.EX P0, PT, RZ, UR5, PT, P0 ;  /* 0x00000005ff007c0c */ /* 0x000fda000bf05300 */
[----:B------:R-:W-:Y:S05]  /*0ff0*/  @!P0 BRA `(.L_x_14) ;  /* 0x00000000001c8947 */ /* 0x000fea0003800000 */
[----:B------:R-:W3:Y:S02]  /*1000*/  LDC.64 R10, c[0x0][0x5a0] ;  /* 0x00016800ff0a7b82 */ /* 0x000ee40000000a00 */
[----:B---3--:R-:W3:Y:S02]  /*1010*/  LDG.E.64 R10, desc[UR24][R10.64] ;  /* 0x000000180a0a7981 */ /* 0x008ee4000c1e1b00 */
[----:B---3--:R-:W-:-:S04]  /*1020*/  ISETP.NE.U32.AND P0, PT, R10, RZ, PT ;  /* 0x000000ff0a00720c */ /* 0x008fc80003f05070 */
[----:B------:R-:W-:-:S13]  /*1030*/  ISETP.NE.AND.EX P0, PT, R11, RZ, PT, P0 ;  /* 0x000000ff0b00720c */ /* 0x000fda0003f05300 */
[----:B------:R-:W-:Y:S05]  /*1040*/  @!P0 BRA `(.L_x_14) ;  /* 0x0000000000088947 */ /* 0x000fea0003800000 */
[----:B01----:R0:W5:Y:S01]  /*1050*/  LD.E R9, desc[UR24][R10.64] ;  /* 0x000000180a097980 */ /* 0x003162000c101900 */
[----:B------:R-:W-:Y:S05]  /*1060*/  BRA `(.L_x_15) ;  /* 0x0000000000207947 */ /* 0x000fea0003800000 */
.L_x_14:
[----:B------:R-:W-:Y:S02]  /*1070*/  ULDC.64 UR4, c[0x0][0x590] ;  /* 0x0001640000047ab9 */ /* 0x000fe40000000a00 */
[----:B------:R-:W-:-:S04]  /*1080*/  ISETP.NE.U32.AND P0, PT, RZ, UR4, PT ;  /* 0x00000004ff007c0c */ /* 0x000fc8000bf05070 */
[----:B------:R-:W-:-:S13]  /*1090*/  ISETP.NE.AND.EX P0, PT, RZ, UR5, PT, P0 ;  /* 0x00000005ff007c0c */ /* 0x000fda000bf05300 */
[----:B------:R-:W-:Y:S05]  /*10a0*/  @!P0 BRA `(.L_x_16) ;  /* 0x00000000000c8947 */ /* 0x000fea0003800000 */
[----:B------:R-:W0:Y:S02]  /*10b0*/  LDC.64 R10, c[0x0][0x590] ;  /* 0x00016400ff0a7b82 */ /* 0x000e240000000a00 */
[----:B01----:R1:W5:Y:S01]  /*10c0*/  LDG.E R9, desc[UR24][R10.64] ;  /* 0x000000180a097981 */ /* 0x003362000c1e1900 */
[----:B------:R-:W-:Y:S05]  /*10d0*/  BRA `(.L_x_15) ;  /* 0x0000000000047947 */ /* 0x000fea0003800000 */
.L_x_16:
[----:B01----:R-:W3:Y:S02]  /*10e0*/  LDC R9, c[0x0][0x584] ;  /* 0x00016100ff097b82 */ /* 0x003ee40000000800 */
.L_x_15:
[----:B------:R-:W-:-:S13]  /*10f0*/  LOP3.LUT P0, RZ, R14, 0xff, RZ, 0xc0, !PT ;  /* 0x000000ff0eff7812 */ /* 0x000fda000780c0ff */
[----:B------:R-:W-:Y:S05]  /*1100*/  @!P0 EXIT ;  /* 0x000000000000894d */ /* 0x000fea0003800000 */
[----:B------:R-:W-:Y:S01]  /*1110*/  ULDC UR4, c[0x0][0x28c] ;  /* 0x0000a30000047ab9 */ /* 0x000fe20000000800 */
[----:B------:R-:W-:Y:S01]  /*1120*/  LOP3.LUT R114, R4, 0x1, RZ, 0xfc, !PT ;  /* 0x0000000104727812 */ /* 0x000fe200078efcff */
[----:B------:R-:W-:-:S04]  /*1130*/  UIADD3 UR4, UR4, 0xff, URZ ;  /* 0x000000ff04047890 */ /* 0x000fc8000fffe03f */
[----:B------:R-:W-:-:S04]  /*1140*/  USHF.R.S32.HI UR5, URZ, 0x1f, UR4 ;  /* 0x0000001f3f057899 */ /* 0x000fc80008011404 */
[----:B------:R-:W-:-:S03]  /*1150*/  ULEA.HI UR5, UR5, UR4, URZ, 0x8 ;  /* 0x0000000405057291 */ /* 0x000fc6000f8f403f */
[----:B------:R-:W-:Y:S01]  /*1160*/  UMOV UR4, URZ ;  /* 0x0000003f00047c82 */ /* 0x000fe20008000000 */
[----:B------:R-:W-:-:S03]  /*1170*/  USHF.R.S32.HI UR9, URZ, 0x8, UR5 ;  /* 0x000000083f097899 */ /* 0x000fc60008011405 */
[----:B------:R-:W-:-:S09]  /*1180*/  UMOV UR5, URZ ;  /* 0x0000003f00057c82 */ /* 0x000fd20008000000 */
.L_x_137:
[----:B01----:R-:W-:Y:S01]  /*1190*/  LOP3.LUT R10, R0, 0x80, RZ, 0xc0, !PT ;  /* 0x00000080000a7812 */ /* 0x003fe200078ec0ff */
[----:B------:R-:W0:Y:S01]  /*11a0*/  S2UR UR13, SR_CgaCtaId ;  /* 0x00000000000d79c3 */ /* 0x000e220000008800 */
[----:B------:R-:W-:Y:S01]  /*11b0*/  UMOV UR12, 0x400 ;  /* 0x00000400000c7882 */ /* 0x000fe20000000000 */
[----:B------:R-:W-:Y:S01]  /*11c0*/  UMOV UR6, URZ ;  /* 0x0000003f00067c82 */ /* 0x000fe20008000000 */
[----:B------:R-:W-:Y:S01]  /*11d0*/  SHF.R.U32.HI R10, RZ, 0x7, R10 ;  /* 0x00000007ff0a7819 */ /* 0x000fe2000001160a */
[----:B------:R-:W-:Y:S01]  /*11e0*/  UMOV UR7, URZ ;  /* 0x0000003f00077c82 */ /* 0x000fe20008000000 */
[----:B------:R-:W-:Y:S02]  /*11f0*/  CS2R R18, SRZ ;  /* 0x0000000000127805 */ /* 0x000fe4000001ff00 */
[----:B------:R-:W-:Y:S02]  /*1200*/  CS2R R20, SRZ ;  /* 0x0000000000147805 */ /* 0x000fe4000001ff00 */
[----:B------:R-:W-:Y:S01]  /*1210*/  CS2R R22, SRZ ;  /* 0x0000000000167805 */ /* 0x000fe2000001ff00 */
[----:B------:R-:W1:Y:S01]  /*1220*/  LDC R11, c[0x0][0x28c] ;  /* 0x0000a300ff0b7b82 */ /* 0x000e620000000800 */
[----:B----4-:R-:W4:Y:S01]  /*1230*/  SHFL.IDX PT, R10, R10, RZ, 0x1f ;  /* 0x00001fff0a0a7589 */ /* 0x010f2200000e0000 */
[----:B------:R-:W-:-:S02]  /*1240*/  CS2R R72, SRZ ;  /* 0x0000000000487805 */ /* 0x000fc4000001ff00 */
[----:B------:R-:W-:Y:S02]  /*1250*/  CS2R R74, SRZ ;  /* 0x00000000004a7805 */ /* 0x000fe4000001ff00 */
[----:B------:R-:W-:Y:S02]  /*1260*/  CS2R R76, SRZ ;  /* 0x00000000004c7805 */ /* 0x000fe4000001ff00 */
[----:B------:R-:W-:Y:S02]  /*1270*/  CS2R R78, SRZ ;  /* 0x00000000004e7805 */ /* 0x000fe4000001ff00 */
[----:B------:R-:W-:Y:S02]  /*1280*/  CS2R R80, SRZ ;  /* 0x0000000000507805 */ /* 0x000fe4000001ff00 */
[----:B------:R-:W-:Y:S02]  /*1290*/  CS2R R82, SRZ ;  /* 0x0000000000527805 */ /* 0x000fe4000001ff00 */
        /* <DEDUP_REMOVED lines=14> */
[----:B------:R-:W-:Y:S01]  /*1380*/  CS2R R112, SRZ ;  /* 0x0000000000707805 */ /* 0x000fe2000001ff00 */
[----:B------:R-:W-:Y:S01]  /*1390*/  IMAD.U32 R16, RZ, RZ, UR4 ;  /* 0x00000004ff107e24 */ /* 0x000fe2000f8e00ff */
[----:B-1----:R-:W-:Y:S02]  /*13a0*/  ISETP.GE.AND P0, PT, R11, 0x1, PT ;  /* 0x000000010b00780c */ /* 0x002fe40003f06270 */
[----:B------:R-:W-:Y:S02]  /*13b0*/  CS2R R64, SRZ ;  /* 0x0000000000407805 */ /* 0x000fe4000001ff00 */
[----:B----4-:R-:W-:Y:S02]  /*13c0*/  R2UR UR8, R10 ;  /* 0x000000000a0872ca */ /* 0x010fe400000e0000 */
        /* <DEDUP_REMOVED lines=11> */
[----:B------:R-:W-:Y:S01]  /*1480*/  CS2R R40, SRZ ;  /* 0x0000000000287805 */ /* 0x000fe2000001ff00 */
[----:B------:R-:W-:Y:S01]  /*1490*/  ULEA.HI UR10, UR8, UR8, URZ, 0x1 ;  /* 0x00000008080a7291 */ /* 0x000fe2000f8f083f */
[----:B------:R-:W-:-:S02]  /*14a0*/  CS2R R42, SRZ ;  /* 0x00000000002a7805 */ /* 0x000fc4000001ff00 */
[----:B------:R-:W-:Y:S02]  /*14b0*/  CS2R R44, SRZ ;  /* 0x00000000002c7805 */ /* 0x000fe4000001ff00 */
[----:B------:R-:W-:Y:S01]  /*14c0*/  CS2R R46, SRZ ;  /* 0x00000000002e7805 */ /* 0x000fe2000001ff00 */
[----:B------:R-:W-:Y:S01]  /*14d0*/  ULOP3.LUT UR11, UR10, 0x7fffe, URZ, 0xc0, !UPT ;  /* 0x0007fffe0a0b7892 */ /* 0x000fe2000f8ec03f */
[----:B------:R-:W-:Y:S01]  /*14e0*/  CS2R R32, SRZ ;  /* 0x0000000000207805 */ /* 0x000fe2000001ff00 */
[----:B0-----:R-:W-:Y:S01]  /*14f0*/  ULEA UR10, UR13, UR12, 0x18 ;  /* 0x0000000c0d0a7291 */ /* 0x001fe2000f8ec03f */
[----:B------:R-:W-:Y:S01]  /*1500*/  CS2R R34, SRZ ;  /* 0x0000000000227805 */ /* 0x000fe2000001ff00 */
[----:B------:R-:W-:Y:S01]  /*1510*/  UIADD3 UR11, UR8, -UR11, URZ ;  /* 0x8000000b080b7290 */ /* 0x000fe2000fffe03f */
[----:B------:R-:W-:Y:S01]  /*1520*/  CS2R R36, SRZ ;  /* 0x0000000000247805 */ /* 0x000fe2000001ff00 */
[----:B------:R-:W-:Y:S01]  /*1530*/  UMOV UR12, UR5 ;  /* 0x00000005000c7c82 */ /* 0x000fe20008000000 */
[----:B------:R-:W-:Y:S01]  /*1540*/  UMOV UR8, URZ ;  /* 0x0000003f00087c82 */ /* 0x000fe20008000000 */
[----:B------:R-:W-:Y:S01]  /*1550*/  ULEA UR11, UR11, UR10, 0xd ;  /* 0x0000000a0b0b7291 */ /* 0x000fe2000f8e683f */
[----:B------:R-:W-:-:S02]  /*1560*/  CS2R R38, SRZ ;  /* 0x0000000000267805 */ /* 0x000fc4000001ff00 */
[----:B------:R-:W-:Y:S02]  /*1570*/  CS2R R24, SRZ ;  /* 0x0000000000187805 */ /* 0x000fe4000001ff00 */
[----:B------:R-:W-:Y:S01]  /*1580*/  CS2R R26, SRZ ;  /* 0x00000000001a7805 */ /* 0x000fe2000001ff00 */
[----:B------:R-:W-:Y:S01]  /*1590*/  UIADD3 UR11, UR11, 0x100, URZ ;  /* 0x000001000b0b7890 */ /* 0x000fe2000fffe03f */
[----:B------:R-:W-:Y:S02]  /*15a0*/  CS2R R28, SRZ ;  /* 0x00000000001c7805 */ /* 0x000fe4000001ff00 */
[----:B---3--:R-:W-:Y:S01]  /*15b0*/  CS2R R30, SRZ ;  /* 0x00000000001e7805 */ /* 0x008fe2000001ff00 */
[----:B------:R-:W-:-:S04]  /*15c0*/  USHF.R.U32.HI UR11, URZ, 0x4, UR11 ;  /* 0x000000043f0b7899 */ /* 0x000fc8000801160b */
[----:B------:R-:W-:Y:S01]  /*15d0*/  ULOP3.LUT UR11, UR11, 0x3fff, URZ, 0xc0, !UPT ;  /* 0x00003fff0b0b7892 */ /* 0x000fe2000f8ec03f */
[----:B------:R-:W-:Y:S11]  /*15e0*/  @!P0 BRA `(.L_x_17) ;  /* 0x0000001000c88947 */ /* 0x000ff60003800000 */
[----:B------:R-:W-:-:S13]  /*15f0*/  ISETP.NE.AND P1, PT, R114, 0x3, PT ;  /* 0x000000037200780c */ /* 0x000fda0003f25270 */
[----:B------:R-:W-:Y:S05]  /*1600*/  @!P1 BRA `(.L_x_18) ;  /* 0x0000000000049947 */ /* 0x000fea0003800000 */
[----:B------:R-:W-:Y:S01]  /*1610*/  BPT.TRAP 0x1 ;  /* 0x000000040000795c */ /* 0x000fe20000300000 */
.L_x_18:
[----:B------:R-:W-:Y:S01]  /*1620*/  ULEA UR6, UR5, UR10, 0x3 ;  /* 0x0000000a05067291 */ /* 0x000fe2000f8e183f */
[----:B------:R-:W-:-:S05]  /*1630*/  IMAD.U32 R10, RZ, RZ, UR4 ;  /* 0x00000004ff0a7e24 */ /* 0x000fca000f8e00ff */
[----:B------:R-:W-:-:S04]  /*1640*/  SHF.L.U32 R10, R10, 0x1f, RZ ;  /* 0x0000001f0a0a7819 */ /* 0x000fc800000006ff */
[----:B------:R0:W1:Y:S01]  /*1650*/  SYNCS.PHASECHK.TRANS64.TRYWAIT P0, [UR6], R10 ;  /* 0x0000000aff0075a7 */ /* 0x0000620008000146 */
[----:B------:R-:W-:Y:S05]  /*1660*/  @!P1 BRA `(.L_x_19) ;  /* 0x0000000000049947 */ /* 0x000fea0003800000 */
[----:B------:R-:W-:Y:S01]  /*1670*/  BPT.TRAP 0x1 ;  /* 0x000000040000795c */ /* 0x000fe20000300000 */
.L_x_19:
[----:B-1----:R-:W-:Y:S05]  /*1680*/  @P0 BRA `(.L_x_20) ;  /* 0x0000000000080947 */ /* 0x002fea0003800000 */
[----:B------:R-:W1:Y:S02]  /*1690*/  SYNCS.PHASECHK.TRANS64.TRYWAIT P0, [UR6], R10 ;  /* 0x0000000aff0075a7 */ /* 0x000e640008000146 */
[----:B-1----:R-:W-:Y:S05]  /*16a0*/  @!P0 BRA `(.L_x_21) ;  /* 0x0000008000008947 */ /* 0x002fea0003800000 */
.L_x_20:
[----:B------:R-:W-:Y:S01]  /*16b0*/  UIADD3 UR6, UR10, 0x20100, URZ ;  /* 0x000201000a067890 */ /* 0x000fe2000fffe03f */
[----:B------:R-:W-:Y:S01]  /*16c0*/  WARPGROUP.ARRIVE ;  /* 0x00000000000079c5 */ /* 0x000fe20000000000 */
[----:B------:R-:W-:Y:S01]  /*16d0*/  ULOP3.LUT UR12, UR11, 0x10000, URZ, 0xfc, !UPT ;  /* 0x000100000b0c7892 */ /* 0x000fe2000f8efc3f */
[----:B------:R-:W-:Y:S01]  /*16e0*/  CS2R R18, SRZ ;  /* 0x0000000000127805 */ /* 0x000fe2000001ff00 */
[----:B------:R-:W-:Y:S01]  /*16f0*/  USHF.R.U32.HI UR6, URZ, 0x4, UR6 ;  /* 0x000000043f067899 */ /* 0x000fe20008011606 */
[----:B------:R-:W-:Y:S01]  /*1700*/  CS2R R20, SRZ ;  /* 0x0000000000147805 */ /* 0x000fe2000001ff00 */
[----:B------:R-:W-:Y:S01]  /*1710*/  ULEA UR12, UR5, UR12, 0xc ;  /* 0x0000000c050c7291 */ /* 0x000fe2000f8e603f */
[----:B------:R-:W-:Y:S01]  /*1720*/  CS2R R22, SRZ ;  /* 0x0000000000167805 */ /* 0x000fe2000001ff00 */
[----:B------:R-:W-:Y:S01]  /*1730*/  ULOP3.LUT UR6, UR6, 0x3fff, URZ, 0xc0, !UPT ;  /* 0x00003fff06067892 */ /* 0x000fe2000f8ec03f */
[----:B------:R-:W-:Y:S01]  /*1740*/  CS2R R72, SRZ ;  /* 0x0000000000487805 */ /* 0x000fe2000001ff00 */
[----:B------:R-:W-:Y:S01]  /*1750*/  UMOV UR13, 0x40000040 ;  /* 0x40000040000d7882 */ /* 0x000fe20000000000 */
[----:B------:R-:W-:Y:S01]  /*1760*/  UMOV UR15, 0x40000040 ;  /* 0x40000040000f7882 */ /* 0x000fe20000000000 */
[----:B------:R-:W-:Y:S01]  /*1770*/  ULOP3.LUT UR6, UR6, 0x10000, URZ, 0xfc, !UPT ;  /* 0x0001000006067892 */ /* 0x000fe2000f8efc3f */
[----:B------:R-:W-:Y:S01]  /*1780*/  CS2R R74, SRZ ;  /* 0x00000000004a7805 */ /* 0x000fe2000001ff00 */
[----:B------:R-:W-:Y:S01]  /*1790*/  UMOV UR16, UR12 ;  /* 0x0000000c00107c82 */ /* 0x000fe20008000000 */
[----:B------:R-:W-:Y:S01]  /*17a0*/  UMOV UR17, UR13 ;  /* 0x0000000d00117c82 */ /* 0x000fe20008000000 */
[----:B------:R-:W-:Y:S01]  /*17b0*/  UIMAD UR8, UR5, 0x300, UR6 ;  /* 0x00000300050878a4 */ /* 0x000fe2000f8e0206 */
[----:B------:R-:W-:Y:S01]  /*17c0*/  CS2R R76, SRZ ;  /* 0x00000000004c7805 */ /* 0x000fe2000001ff00 */
[----:B------:R-:W-:Y:S01]  /*17d0*/  UMOV UR19, 0x40000040 ;  /* 0x4000004000137882 */ /* 0x000fe20000000000 */
[----:B------:R-:W-:Y:S01]  /*17e0*/  UMOV UR20, UR12 ;  /* 0x0000000c00147c82 */ /* 0x000fe20008000000 */
[----:B------:R-:W-:Y:S01]  /*17f0*/  UIADD3 UR18, UR8, 0x80, URZ ;  /* 0x0000008008127890 */ /* 0x000fe2000fffe03f */
[----:B------:R-:W-:Y:S01]  /*1800*/  CS2R R78, SRZ ;  /* 0x00000000004e7805 */ /* 0x000fe2000001ff00 */
[----:B------:R-:W-:Y:S01]  /*1810*/  UIADD3 UR22, UR8, 0x100, URZ ;  /* 0x0000010008167890 */ /* 0x000fe2000fffe03f */
[----:B------:R-:W-:Y:S01]  /*1820*/  CS2R R80, SRZ ;  /* 0x0000000000507805 */ /* 0x000fe2000001ff00 */
[----:B------:R-:W-:Y:S01]  /*1830*/  UMOV UR14, UR8 ;  /* 0x00000008000e7c82 */ /* 0x000fe20008000000 */
[----:B------:R-:W-:Y:S01]  /*1840*/  UMOV UR21, UR13 ;  /* 0x0000000d00157c82 */ /* 0x000fe20008000000 */
[----:B------:R-:W-:Y:S01]  /*1850*/  QGMMA.64x16x32.F32.E4M3.E4M3 R64, gdesc[UR12], RZ, !UPT ;  /* 0x002000000c4079f3 */ /* 0x000fe2000c7008ff */
[----:B------:R-:W-:Y:S01]  /*1860*/  UMOV UR23, 0x40000040 ;  /* 0x4000004000177882 */ /* 0x000fe20000000000 */
[----:B------:R-:W-:Y:S01]  /*1870*/  UIADD3 UR6, UR12, 0x400, URZ ;  /* 0x000004000c067890 */ /* 0x000fe2000fffe03f */
[----:B------:R-:W-:Y:S01]  /*1880*/  CS2R R82, SRZ ;  /* 0x0000000000527805 */ /* 0x000fe2000001ff00 */
[----:B------:R-:W-:Y:S01]  /*1890*/  QGMMA.64x16x32.F32.E4M3.E4M3 R48, gdesc[UR16], RZ, !UPT ;  /* 0x00200000103079f3 */ /* 0x000fe2000c7008ff */
[----:B------:R-:W-:Y:S01]  /*18a0*/  UIADD3 UR30, UR8, 0x102, URZ ;  /* 0x00000102081e7890 */ /* 0x000fe2000fffe03f */
[----:B------:R-:W-:Y:S01]  /*18b0*/  CS2R R84, SRZ ;  /* 0x0000000000547805 */ /* 0x000fe2000001ff00 */
[----:B------:R-:W-:Y:S01]  /*18c0*/  UMOV UR31, 0x40000040 ;  /* 0x40000040001f7882 */ /* 0x000fe20000000000 */
[----:B------:R-:W-:Y:S01]  /*18d0*/  QGMMA.64x16x32.F32.E4M3.E4M3 R32, gdesc[UR20], RZ, !UPT ;  /* 0x00200000142079f3 */ /* 0x000fe2000c7008ff */
[----:B------:R-:W-:Y:S01]  /*18e0*/  UMOV UR20, UR6 ;  /* 0x0000000600147c82 */ /* 0x000fe20008000000 */
[----:B------:R-:W-:Y:S01]  /*18f0*/  UMOV UR21, 0x40000040 ;  /* 0x4000004000157882 */ /* 0x000fe20000000000 */
[----:B------:R-:W-:Y:S01]  /*1900*/  UMOV UR16, UR20 ;  /* 0x0000001400107c82 */ /* 0x000fe20008000000 */
[----:B------:R-:W-:Y:S01]  /*1910*/  QGMMA.64x16x32.F32.E4M3.E4M3 R24, gdesc[UR20], RZ, !UPT ;  /* 0x00200000141879f3 */ /* 0x000fe2000c7008ff */
[----:B------:R-:W-:Y:S01]  /*1920*/  UMOV UR17, UR21 ;  /* 0x0000001500117c82 */ /* 0x000fe20008000000 */
[----:B------:R-:W-:Y:S01]  /*1930*/  UMOV UR22, UR14 ;  /* 0x0000000e00167c82 */ /* 0x000fe20008000000 */
[----:B------:R-:W-:Y:S01]  /*1940*/  UMOV UR23, UR15 ;  /* 0x0000000f00177c82 */ /* 0x000fe20008000000 */
[----:B------:R-:W-:Y:S01]  /*1950*/  QGMMA.64x16x32.F32.E4M3.E4M3 R40, gdesc[UR16], RZ, !UPT ;  /* 0x00200000102879f3 */ /* 0x000fe2000c7008ff */
[----:B------:R-:W-:Y:S01]  /*1960*/  UIADD3 UR16, UR12, 0x2, URZ ;  /* 0x000000020c107890 */ /* 0x000fe2000fffe03f */
[----:B------:R-:W-:Y:S01]  /*1970*/  CS2R R86, SRZ ;  /* 0x0000000000567805 */ /* 0x000fe2000001ff00 */
[----:B------:R-:W-:Y:S01]  /*1980*/  UIADD3 UR18, UR8, 0x2, URZ ;  /* 0x0000000208127890 */ /* 0x000fe2000fffe03f */
[----:B------:R-:W-:Y:S01]  /*1990*/  QGMMA.64x16x32.F32.E4M3.E4M3 R56, gdesc[UR20], RZ, !UPT ;  /* 0x00200000143879f3 */ /* 0x000fe2000c7008ff */
[----:B------:R-:W-:Y:S01]  /*19a0*/  UIADD3 UR22, UR8, 0x82, URZ ;  /* 0x0000008208167890 */ /* 0x000fe2000fffe03f */
[----:B------:R-:W-:Y:S01]  /*19b0*/  CS2R R88, SRZ ;  /* 0x0000000000587805 */ /* 0x000fe2000001ff00 */
[----:B------:R-:W-:Y:S01]  /*19c0*/  UMOV UR17, 0x40000040 ;  /* 0x4000004000117882 */ /* 0x000fe20000000000 */
[----:B------:R-:W-:Y:S01]  /*19d0*/  UMOV UR19, 0x40000040 ;  /* 0x4000004000137882 */ /* 0x000fe20000000000 */
[----:B------:R-:W-:Y:S01]  /*19e0*/  UMOV UR20, UR16 ;  /* 0x0000001000147c82 */ /* 0x000fe20008000000 */
[----:B------:R-:W-:Y:S01]  /*19f0*/  UMOV UR21, UR17 ;  /* 0x0000001100157c82 */ /* 0x000fe20008000000 */
[----:B------:R-:W-:Y:S01]  /*1a00*/  UMOV UR23, 0x40000040 ;  /* 0x4000004000177882 */ /* 0x000fe20000000000 */
[----:B------:R-:W-:Y:S01]  /*1a10*/  UMOV UR28, UR16 ;  /* 0x00000010001c7c82 */ /* 0x000fe20008000000 */
[----:B------:R-:W-:Y:S01]  /*1a20*/  UMOV UR29, UR17 ;  /* 0x00000011001d7c82 */ /* 0x000fe20008000000 */
[----:B------:R-:W-:Y:S01]  /*1a30*/  UIADD3 UR6, UR12, 0x402, URZ ;  /* 0x000004020c067890 */ /* 0x000fe2000fffe03f */
[----:B------:R-:W-:Y:S01]  /*1a40*/  CS2R R90, SRZ ;  /* 0x00000000005a7805 */ /* 0x000fe2000001ff00 */
[----:B------:R-:W-:Y:S01]  /*1a50*/  UIADD3 UR7, UR12, 0xc04, URZ ;  /* 0x00000c040c077890 */ /* 0x000fe2000fffe03f */
[----:B------:R-:W-:Y:S01]  /*1a60*/  CS2R R92, SRZ ;  /* 0x00000000005c7805 */ /* 0x000fe2000001ff00 */
[----:B------:R-:W-:Y:S01]  /*1a70*/  UIADD3 UR14, UR8, 0x286, URZ ;  /* 0x00000286080e7890 */ /* 0x000fe2000fffe03f */
[----:B------:R-:W-:Y:S01]  /*1a80*/  CS2R R94, SRZ ;  /* 0x00000000005e7805 */ /* 0x000fe2000001ff00 */
[----:B------:R-:W-:Y:S01]  /*1a90*/  UMOV UR15, 0x40000040 ;  /* 0x40000040000f7882 */ /* 0x000fe20000000000 */
        /* <DEDUP_REMOVED lines=9> */
[----:B------:R-:W-:Y:S04]  /*1b30*/  QGMMA.64x16x32.F32.E4M3.E4M3 R64, gdesc[UR16], R64 ;  /* 0x00200000104079f3 */ /* 0x000fe80008700840 */
[----:B------:R-:W-:Y:S04]  /*1b40*/  QGMMA.64x16x32.F32.E4M3.E4M3 R48, gdesc[UR20], R48 ;  /* 0x00200000143079f3 */ /* 0x000fe80008700830 */
[----:B------:R-:W-:Y:S01]  /*1b50*/  QGMMA.64x16x32.F32.E4M3.E4M3 R32, gdesc[UR28], R32 ;  /* 0x002000001c2079f3 */ /* 0x000fe20008700820 */
[----:B------:R-:W-:Y:S01]  /*1b60*/  UMOV UR28, UR6 ;  /* 0x00000006001c7c82 */ /* 0x000fe20008000000 */
[----:B------:R-:W-:Y:S01]  /*1b70*/  UMOV UR29, 0x40000040 ;  /* 0x40000040001d7882 */ /* 0x000fe20000000000 */
[----:B------:R-:W-:Y:S01]  /*1b80*/  UMOV UR20, UR28 ;  /* 0x0000001c00147c82 */ /* 0x000fe20008000000 */
[----:B------:R-:W-:Y:S01]  /*1b90*/  QGMMA.64x16x32.F32.E4M3.E4M3 R24, gdesc[UR28], R24 ;  /* 0x002000001c1879f3 */ /* 0x000fe20008700818 */
[----:B------:R-:W-:Y:S01]  /*1ba0*/  UMOV UR21, UR29 ;  /* 0x0000001d00157c82 */ /* 0x000fe20008000000 */
[----:B------:R-:W-:Y:S01]  /*1bb0*/  UMOV UR16, UR28 ;  /* 0x0000001c00107c82 */ /* 0x000fe20008000000 */
[----:B------:R-:W-:Y:S01]  /*1bc0*/  UMOV UR17, UR29 ;  /* 0x0000001d00117c82 */ /* 0x000fe20008000000 */
[----:B------:R-:W-:Y:S01]  /*1bd0*/  QGMMA.64x16x32.F32.E4M3.E4M3 R40, gdesc[UR20], R40 ;  /* 0x00200000142879f3 */ /* 0x000fe20008700828 */
[----:B------:R-:W-:-:S02]  /*1be0*/  UIADD3 UR22, UR8, 0x84, URZ ;  /* 0x0000008408167890 */ /* 0x000fc4000fffe03f */
[----:B------:R-:W-:Y:S01]  /*1bf0*/  UIADD3 UR30, UR8, 0x104, URZ ;  /* 0x00000104081e7890 */ /* 0x000fe2000fffe03f */
[----:B------:R-:W-:Y:S01]  /*1c00*/  QGMMA.64x16x32.F32.E4M3.E4M3 R56, gdesc[UR16], R56 ;  /* 0x00200000103879f3 */ /* 0x000fe20008700838 */
[----:B------:R-:W-:Y:S02]  /*1c10*/  UIADD3 UR16, UR12, 0x4, URZ ;  /* 0x000000040c107890 */ /* 0x000fe4000fffe03f */
[----:B------:R-:W-:Y:S01]  /*1c20*/  UIADD3 UR18, UR8, 0x4, URZ ;  /* 0x0000000408127890 */ /* 0x000fe2000fffe03f */
[----:B------:R-:W-:Y:S01]  /*1c30*/  UMOV UR17, 0x40000040 ;  /* 0x4000004000117882 */ /* 0x000fe20000000000 */
[----:B------:R-:W-:Y:S01]  /*1c40*/  UMOV UR19, 0x40000040 ;  /* 0x4000004000137882 */ /* 0x000fe20000000000 */
[----:B------:R-:W-:Y:S02]  /*1c50*/  UMOV UR21, UR17 ;  /* 0x0000001100157c82 */ /* 0x000fe40008000000 */
[----:B------:R-:W-:Y:S01]  /*1c60*/  UMOV UR20, UR16 ;  /* 0x0000001000147c82 */ /* 0x000fe20008000000 */
[----:B------:R-:W-:Y:S01]  /*1c70*/  UMOV UR23, 0x40000040 ;  /* 0x4000004000177882 */ /* 0x000fe20000000000 */
[----:B------:R-:W-:Y:S01]  /*1c80*/  UMOV UR28, UR16 ;  /* 0x00000010001c7c82 */ /* 0x000fe20008000000 */
[----:B------:R-:W-:Y:S01]  /*1c90*/  UMOV UR29, UR17 ;  /* 0x00000011001d7c82 */ /* 0x000fe20008000000 */
[----:B------:R-:W-:Y:S01]  /*1ca0*/  UMOV UR31, 0x40000040 ;  /* 0x40000040001f7882 */ /* 0x000fe20000000000 */
[----:B------:R-:W-:Y:S01]  /*1cb0*/  UIADD3 UR6, UR12, 0x404, URZ ;  /* 0x000004040c067890 */ /* 0x000fe2000fffe03f */
        /* <DEDUP_REMOVED lines=99> */
[----:B------:R-:W-:Y:S01]  /*22f0*/  UMOV UR6, 0x8 ;  /* 0x0000000800067882 */ /* 0x000fe20000000000 */
        /* <DEDUP_REMOVED lines=23> */
[----:B------:R-:W-:Y:S04]  /*2470*/  QGMMA.64x16x32.F32.E4M3.E4M3 R64, gdesc[UR16], R64 ;  /* 0x00200000104079f3 */ /* 0x000fe80008700840 */
[----:B------:R-:W-:Y:S04]  /*2480*/  QGMMA.64x16x32.F32.E4M3.E4M3 R48, gdesc[UR20], R48 ;  /* 0x00200000143079f3 */ /* 0x000fe80008700830 */
[----:B------:R-:W-:Y:S01]  /*2490*/  QGMMA.64x16x32.F32.E4M3.E4M3 R32, gdesc[UR12], R32 ;  /* 0x002000000c2079f3 */ /* 0x000fe20008700820 */
[----:B------:R-:W-:Y:S01]  /*24a0*/  UMOV UR12, UR7 ;  /* 0x00000007000c7c82 */ /* 0x000fe20008000000 */
[----:B------:R-:W-:Y:S01]  /*24b0*/  ULDC UR7, c[0x0][0x50c] ;  /* 0x0001430000077ab9 */ /* 0x000fe20000000800 */
[----:B------:R-:W-:Y:S01]  /*24c0*/  UMOV UR13, 0x40000040 ;  /* 0x40000040000d7882 */ /* 0x000fe20000000000 */
[----:B------:R-:W-:Y:S01]  /*24d0*/  UISETP.NE.AND UP0, UPT, UR7, 0x8, UPT ;  /* 0x000000080700788c */ /* 0x000fe2000bf05270 */
[----:B------:R-:W-:Y:S01]  /*24e0*/  QGMMA.64x16x32.F32.E4M3.E4M3 R24, gdesc[UR12], R24 ;  /* 0x002000000c1879f3 */ /* 0x000fe20008700818 */
[----:B------:R-:W-:Y:S01]  /*24f0*/  UMOV UR20, UR12 ;  /* 0x0000000c00147c82 */ /* 0x000fe20008000000 */
[----:B------:R-:W-:Y:S01]  /*2500*/  UMOV UR21, UR13 ;  /* 0x0000000d00157c82 */ /* 0x000fe20008000000 */
[----:B------:R-:W-:Y:S01]  /*2510*/  USEL UR7, URZ, 0x1, UP0 ;  /* 0x000000013f077887 */ /* 0x000fe20008000000 */
[----:B------:R-:W-:Y:S01]  /*2520*/  QGMMA.64x16x32.F32.E4M3.E4M3 R40, gdesc[UR20], R40 ;  /* 0x00200000142879f3 */ /* 0x000fe20008700828 */
[----:B------:R-:W-:Y:S01]  /*2530*/  UMOV UR14, UR18 ;  /* 0x00000012000e7c82 */ /* 0x000fe20008000000 */
[----:B------:R-:W-:-:S02]  /*2540*/  UMOV UR15, UR19 ;  /* 0x00000013000f7c82 */ /* 0x000fc40008000000 */
[----:B------:R-:W-:Y:S01]  /*2550*/  QGMMA.64x16x32.F32.E4M3.E4M3 R56, gdesc[UR12], R56, gsb0 ;  /* 0x002000000c3879f3 */ /* 0x000fe20008000838 */
[----:B------:R-:W-:-:S13]  /*2560*/  ISETP.NE.AND P0, PT, RZ, UR7, PT ;  /* 0x00000007ff007c0c */ /* 0x000fda000bf05270 */
[----:B------:R-:W-:Y:S05]  /*2570*/  @!P0 BRA `(.L_x_22) ;  /* 0x0000000000c88947 */ /* 0x000fea0003800000 */
[----:B------:R-:W-:Y:S02]  /*2580*/  WARPGROUP.DEPBAR.LE gsb0, 0x0 ;  /* 0x00008000000079c5 */ /* 0x000fe40000010000 */
[----:B------:R-:W-:-:S01]  /*2590*/  FADD R113, RZ, R64 ;  /* 0x00000040ff717221 */ /* 0x000fc20000000000 */
[----:B------:R-:W-:Y:S01]  /*25a0*/  FADD R112, RZ, R65 ;  /* 0x00000041ff707221 */ /* 0x000fe20000000000 */
        /* <DEDUP_REMOVED lines=46> */
[----:B------:R-:W-:-:S06]  /*2890*/  UMOV UR6, URZ ;  /* 0x0000003f00067c82 */ /* 0x000fcc0008000000 */
.L_x_22:
[----:B------:R-:W-:-:S04]  /*28a0*/  UIADD3 UR12, UR5, 0x1, URZ ;  /* 0x00000001050c7890 */ /* 0x000fc8000fffe03f */
[----:B------:R-:W-:-:S04]  /*28b0*/  UISETP.NE.AND UP0, UPT, UR12, 0x2, UPT ;  /* 0x000000020c00788c */ /* 0x000fc8000bf05270 */
[----:B------:R-:W-:Y:S02]  /*28c0*/  USEL UR8, URZ, 0x1, UP0 ;  /* 0x000000013f087887 */ /* 0x000fe40008000000 */
[----:B------:R-:W-:Y:S02]  /*28d0*/  USEL UR12, UR12, URZ, UP0 ;  /* 0x0000003f0c0c7287 */ /* 0x000fe40008000000 */
[----:B------:R-:W-:-:S06]  /*28e0*/  ULOP3.LUT UR8, UR4, UR8, URZ, 0x3c, !UPT ;  /* 0x0000000804087292 */ /* 0x000fcc000f8e3c3f */
[----:B------:R-:W-:Y:S01]  /*28f0*/  IMAD.U32 R16, RZ, RZ, UR8 ;  /* 0x00000008ff107e24 */ /* 0x000fe2000f8e00ff */
[----:B------:R-:W-:-:S06]  /*2900*/  UMOV UR8, 0x1 ;  /* 0x0000000100087882 */ /* 0x000fcc0000000000 */
.L_x_17:
[----:B------:R-:W-:-:S04]  /*2910*/  UISETP.LT.AND UP0, UPT, UR9, 0x1, UPT ;  /* 0x000000010900788c */ /* 0x000fc8000bf01270 */
[----:B------:R-:W-:-:S04]  /*2920*/  USEL UR13, UR9, 0x1, UP0 ;  /* 0x00000001090d7887 */ /* 0x000fc80008000000 */
[----:B------:R-:W-:-:S04]  /*2930*/  UIADD3 UR13, UR9, -UR13, URZ ;  /* 0x8000000d090d7290 */ /* 0x000fc8000fffe03f */
[----:B------:R-:W-:-:S06]  /*2940*/  UISETP.GE.AND UP0, UPT, UR13, 0x1, UPT ;  /* 0x000000010d00788c */ /* 0x000fcc000bf06270 */
[----:B------:R-:W-:-:S13]  /*2950*/  PLOP3.LUT P0, PT, PT, PT, UP0, 0x80, 0x0 ;  /* 0x000000000000781c */ /* 0x000fda0003f0f008 */
[----:B------:R-:W-:Y:S05]  /*2960*/  @!P0 BRA `(.L_x_23) ;  /* 0x0000001000c88947 */ /* 0x000fea0003800000 */
[----:B-1----:R-:W-:Y:S02]  /*2970*/  IMAD.U32 R11, RZ, RZ, UR5 ;  /* 0x00000005ff0b7e24 */ /* 0x002fe4000f8e00ff */
[----:B0-----:R-:W-:Y:S01]  /*2980*/  IMAD.U32 R10, RZ, RZ, UR13 ;  /* 0x0000000dff0a7e24 */ /* 0x001fe2000f8e00ff */
[----:B------:R-:W-:-:S06]  /*2990*/  ULDC UR13, c[0x0][0x50c] ;  /* 0x00014300000d7ab9 */ /* 0x000fcc0000000800 */
.L_x_31:
[----:B------:R-:W-:-:S13]  /*29a0*/  ISETP.NE.AND P1, PT, R114, 0x3, PT ;  /* 0x000000037200780c */ /* 0x000fda0003f25270 */
[----:B------:R-:W-:Y:S05]  /*29b0*/  @!P1 BRA `(.L_x_24) ;  /* 0x0000000000049947 */ /* 0x000fea0003800000 */
[----:B------:R-:W-:Y:S01]  /*29c0*/  BPT.TRAP 0x1 ;  /* 0x000000040000795c */ /* 0x000fe20000300000 */
.L_x_24:
[----:B------:R-:W0:Y:S01]  /*29d0*/  S2UR UR14, SR_CgaCtaId ;  /* 0x00000000000e79c3 */ /* 0x000e220000008800 */
[----:B------:R-:W-:Y:S01]  /*29e0*/  UMOV UR10, 0x400 ;  /* 0x00000400000a7882 */ /* 0x000fe20000000000 */
[----:B------:R-:W-:Y:S01]  /*29f0*/  SHF.L.U32 R14, R16, 0x1f, RZ ;  /* 0x0000001f100e7819 */ /* 0x000fe200000006ff */
[----:B0-----:R-:W-:-:S04]  /*2a00*/  ULEA UR10, UR14, UR10, 0x18 ;  /* 0x0000000a0e0a7291 */ /* 0x001fc8000f8ec03f */
[----:B------:R-:W-:-:S09]  /*2a10*/  ULEA UR14, UR12, UR10, 0x3 ;  /* 0x0000000a0c0e7291 */ /* 0x000fd2000f8e183f */
[----:B------:R0:W1:Y:S01]  /*2a20*/  SYNCS.PHASECHK.TRANS64.TRYWAIT P0, [UR14], R14 ;  /* 0x0000000eff0075a7 */ /* 0x000062000800014e */
[----:B------:R-:W-:Y:S05]  /*2a30*/  @!P1 BRA `(.L_x_25) ;  /* 0x0000000000049947 */ /* 0x000fea0003800000 */
[----:B------:R-:W-:Y:S01]  /*2a40*/  BPT.TRAP 0x1 ;  /* 0x000000040000795c */ /* 0x000fe20000300000 */
.L_x_25:
[----:B-1----:R-:W-:Y:S05]  /*2a50*/  @P0 BRA `(.L_x_26) ;  /* 0x0000000000080947 */ /* 0x002fea0003800000 */
[----:B------:R-:W1:Y:S02]  /*2a60*/  SYNCS.PHASECHK.TRANS64.TRYWAIT P0, [UR14], R14 ;  /* 0x0000000eff0075a7 */ /* 0x000e64000800014e */
[----:B-1----:R-:W-:Y:S05]  /*2a70*/  @!P0 BRA `(.L_x_27) ;  /* 0x0000006c00248947 */ /* 0x002fea0003800000 */
.L_x_26:
[----:B------:R-:W-:Y:S01]  /*2a80*/  UIADD3 UR14, UR10, 0x20100, URZ ;  /* 0x000201000a0e7890 */ /* 0x000fe2000fffe03f */
[----:B------:R-:W-:Y:S01]  /*2a90*/  WARPGROUP.ARRIVE ;  /* 0x00000000000079c5 */ /* 0x000fe20000000000 */
[----:B------:R-:W-:Y:S02]  /*2aa0*/  UISETP.NE.AND UP0, UPT, UR7, URZ, UPT ;  /* 0x0000003f0700728c */ /* 0x000fe4000bf05270 */
[----:B------:R-:W-:Y:S02]  /*2ab0*/  USHF.R.U32.HI UR14, URZ, 0x4, UR14 ;  /* 0x000000043f0e7899 */ /* 0x000fe4000801160e */
[----:B------:R-:W-:Y:S02]  /*2ac0*/  USEL UR8, UR8, URZ, !UP0 ;  /* 0x0000003f08087287 */ /* 0x000fe4000c000000 */
[----:B------:R-:W-:Y:S02]  /*2ad0*/  ULOP3.LUT UR14, UR14, 0x3fff, URZ, 0xc0, !UPT ;  /* 0x00003fff0e0e7892 */ /* 0x000fe4000f8ec03f */
[----:B------:R-:W-:-:S02]  /*2ae0*/  ULOP3.LUT UR7, UR11, 0x10000, URZ, 0xfc, !UPT ;  /* 0x000100000b077892 */ /* 0x000fc4000f8efc3f */
[----:B------:R-:W-:Y:S02]  /*2af0*/  ULOP3.LUT UR14, UR14, 0x10000, URZ, 0xfc, !UPT ;  /* 0x000100000e0e7892 */ /* 0x000fe4000f8efc3f */
[----:B------:R-:W-:Y:S02]  /*2b00*/  UISETP.NE.U32.AND UP0, UPT, UR8, URZ, UPT ;  /* 0x0000003f0800728c */ /* 0x000fe4000bf05070 */
[----:B------:R-:W-:Y:S02]  /*2b10*/  UIMAD UR14, UR12, 0x300, UR14 ;  /* 0x000003000c0e78a4 */ /* 0x000fe4000f8e020e */
[----:B------:R-:W-:Y:S02]  /*2b20*/  ULEA UR8, UR12, UR7, 0xc ;  /* 0x000000070c087291 */ /* 0x000fe4000f8e603f */
[----:B------:R-:W-:Y:S02]  /*2b30*/  UIADD3 UR22, UR14, 0x80, URZ ;  /* 0x000000800e167890 */ /* 0x000fe4000fffe03f */
[----:B------:R-:W-:-:S02]  /*2b40*/  UIADD3 UR30, UR14, 0x100, URZ ;  /* 0x000001000e1e7890 */ /* 0x000fc4000fffe03f */
[----:B------:R-:W-:Y:S02]  /*2b50*/  UIADD3 UR7, UR8, 0x400, URZ ;  /* 0x0000040008077890 */ /* 0x000fe4000fffe03f */
[----:B------:R-:W-:Y:S01]  /*2b60*/  UMOV UR16, UR8 ;  /* 0x0000000800107c82 */ /* 0x000fe20008000000 */
[----:B------:R-:W-:Y:S01]  /*2b70*/  UMOV UR17, 0x40000040 ;  /* 0x4000004000117882 */ /* 0x000fe20000000000 */
[----:B------:R-:W-:Y:S01]  /*2b80*/  UMOV UR18, UR14 ;  /* 0x0000000e00127c82 */ /* 0x000fe20008000000 */
[----:B------:R-:W-:Y:S01]  /*2b90*/  UMOV UR19, 0x40000040 ;  /* 0x4000004000137882 */ /* 0x000fe20000000000 */
[----:B------:R-:W-:Y:S01]  /*2ba0*/  UMOV UR20, UR16 ;  /* 0x0000001000147c82 */ /* 0x000fe20008000000 */
[----:B------:R-:W-:Y:S01]  /*2bb0*/  UMOV UR21, UR17 ;  /* 0x0000001100157c82 */ /* 0x000fe20008000000 */
[----:B------:R-:W-:Y:S01]  /*2bc0*/  UMOV UR23, 0x40000040 ;  /* 0x4000004000177882 */ /* 0x000fe20000000000 */
[----:B------:R-:W-:Y:S01]  /*2bd0*/  QGMMA.64x16x32.F32.E4M3.E4M3 R64, gdesc[UR16], R64, UP0 ;  /* 0x00200000104079f3 */ /* 0x000fe2000bf00840 */
[----:B------:R-:W-:Y:S01]  /*2be0*/  UMOV UR28, UR16 ;  /* 0x00000010001c7c82 */ /* 0x000fe20008000000 */
[----:B------:R-:W-:Y:S01]  /*2bf0*/  UMOV UR29, UR17 ;  /* 0x00000011001d7c82 */ /* 0x000fe20008000000 */
[----:B------:R-:W-:Y:S01]  /*2c00*/  UMOV UR31, 0x40000040 ;  /* 0x40000040001f7882 */ /* 0x000fe20000000000 */
[----:B------:R-:W-:Y:S01]  /*2c10*/  QGMMA.64x16x32.F32.E4M3.E4M3 R48, gdesc[UR20], R48, UP0 ;  /* 0x00200000143079f3 */ /* 0x000fe2000bf00830 */
[----:B------:R-:W-:Y:S01]  /*2c20*/  UIADD3 UR16, UR8, 0x2, URZ ;  /* 0x0000000208107890 */ /* 0x000fe2000fffe03f */
[----:B------:R-:W-:-:S02]  /*2c30*/  UMOV UR17, 0x40000040 ;  /* 0x4000004000117882 */ /* 0x000fc40000000000 */
[----:B------:R-:W-:Y:S01]  /*2c40*/  QGMMA.64x16x32.F32.E4M3.E4M3 R32, gdesc[UR28], R32, UP0 ;  /* 0x002000001c2079f3 */ /* 0x000fe2000bf00820 */
[----:B------:R-:W-:Y:S01]  /*2c50*/  UMOV UR28, UR7 ;  /* 0x00000007001c7c82 */ /* 0x000fe20008000000 */
[----:B------:R-:W-:Y:S01]  /*2c60*/  UMOV UR29, 0x40000040 ;  /* 0x40000040001d7882 */ /* 0x000fe20000000000 */
[----:B------:R-:W-:Y:S01]  /*2c70*/  UMOV UR20, UR28 ;  /* 0x0000001c00147c82 */ /* 0x000fe20008000000 */
[----:B------:R-:W-:Y:S01]  /*2c80*/  QGMMA.64x16x32.F32.E4M3.E4M3 R24, gdesc[UR28], R24, UP0 ;  /* 0x002000001c1879f3 */ /* 0x000fe2000bf00818 */
[----:B------:R-:W-:Y:S01]  /*2c90*/  UMOV UR21, UR29 ;  /* 0x0000001d00157c82 */ /* 0x000fe20008000000 */
[----:B------:R-:W-:Y:S01]  /*2ca0*/  UMOV UR30, UR18 ;  /* 0x00000012001e7c82 */ /* 0x000fe20008000000 */
[----:B------:R-:W-:Y:S01]  /*2cb0*/  UMOV UR31, UR19 ;  /* 0x00000013001f7c82 */ /* 0x000fe20008000000 */
[----:B------:R-:W-:Y:S01]  /*2cc0*/  QGMMA.64x16x32.F32.E4M3.E4M3 R40, gdesc[UR20], R40, UP0 ;  /* 0x00200000142879f3 */ /* 0x000fe2000bf00828 */
[----:B------:R-:W-:Y:S02]  /*2cd0*/  UIADD3 UR18, UR14, 0x2, URZ ;  /* 0x000000020e127890 */ /* 0x000fe4000fffe03f */
[----:B------:R-:W-:Y:S01]  /*2ce0*/  UIADD3 UR22, UR14, 0x82, URZ ;  /* 0x000000820e167890 */ /* 0x000fe2000fffe03f */
[----:B------:R-:W-:Y:S01]  /*2cf0*/  QGMMA.64x16x32.F32.E4M3.E4M3 R56, gdesc[UR28], R56, UP0 ;  /* 0x002000001c3879f3 */ /* 0x000fe2000bf00838 */
[----:B------:R-:W-:-:S02]  /*2d00*/  UIADD3 UR30, UR14, 0x102, URZ ;  /* 0x000001020e1e7890 */ /* 0x000fc4000fffe03f */
[----:B------:R-:W-:Y:S01]  /*2d10*/  UIADD3 UR7, UR8, 0x402, URZ ;  /* 0x0000040208077890 */ /* 0x000fe2000fffe03f */
[----:B------:R-:W-:Y:S01]  /*2d20*/  UMOV UR19, 0x40000040 ;  /* 0x4000004000137882 */ /* 0x000fe20000000000 */
[----:B------:R-:W-:Y:S01]  /*2d30*/  UMOV UR20, UR16 ;  /* 0x0000001000147c82 */ /* 0x000fe20008000000 */
[----:B------:R-:W-:Y:S01]  /*2d40*/  UMOV UR21, UR17 ;  /* 0x0000001100157c82 */ /* 0x000fe20008000000 */
[----:B------:R-:W-:Y:S01]  /*2d50*/  UMOV UR23, 0x40000040 ;  /* 0x4000004000177882 */ /* 0x000fe20000000000 */
[----:B------:R-:W-:Y:S01]  /*2d60*/  UMOV UR28, UR16 ;  /* 0x00000010001c7c82 */ /* 0x000fe20008000000 */
[----:B------:R-:W-:Y:S01]  /*2d70*/  UMOV UR29, UR17 ;  /* 0x00000011001d7c82 */ /* 0x000fe20008000000 */
[----:B------:R-:W-:Y:S01]  /*2d80*/  UMOV UR31, 0x40000040 ;  /* 0x40000040001f7882 */ /* 0x000fe20000000000 */
[----:B------:R-:W-:-:S04]  /*2d90*/  UIADD3 UR6, UR6, 0x8, URZ ;  /* 0x0000000806067890 */ /* 0x000fc8000fffe03f */
[----:B------:R-:W-:Y:S01]  /*2da0*/  UISETP.NE.AND UP0, UPT, UR6, UR13, UPT ;  /* 0x0000000d0600728c */ /* 0x000fe2000bf05270 */
[----:B------:R-:W-:Y:S04]  /*2db0*/  QGMMA.64x16x32.F32.E4M3.E4M3 R64, gdesc[UR16], R64 ;  /* 0x00200000104079f3 */ /* 0x000fe80008700840 */
[----:B------:R-:W-:Y:S04]  /*2dc0*/  QGMMA.64x16x32.F32.E4M3.E4M3 R48, gdesc[UR20], R48 ;  /* 0x00200000143079f3 */ /* 0x000fe80008700830 */
[----:B------:R-:W-:Y:S01]  /*2dd0*/  QGMMA.64x16x32.F32.E4M3.E4M3 R32, gdesc[UR28], R32 ;  /* 0x002000001c2079f3 */ /* 0x000fe20008700820 */
[----:B------:R-:W-:Y:S01]  /*2de0*/  UMOV UR28, UR7 ;  /* 0x00000007001c7c82 */ /* 0x000fe20008000000 */
[----:B------:R-:W-:Y:S01]  /*2df0*/  UMOV UR29, 0x40000040 ;  /* 0x40000040001d7882 */ /* 0x000fe20000000000 */
[----:B------:R-:W-:Y:S01]  /*2e00*/  UMOV UR20, UR28 ;  /* 0x0000001c00147c82 */ /* 0x000fe20008000000 */
[----:B------:R-:W-:Y:S01]  /*2e10*/  UMOV UR21, UR29 ;  /* 0x0000001d00157c82 */ /* 0x000fe20008000000 */
[----:B------:R-:W-:Y:S01]  /*2e20*/  QGMMA.64x16x32.F32.E4M3.E4M3 R24, gdesc[UR28], R24 ;  /* 0x002000001c1879f3 */ /* 0x000fe20008700818 */
[----:B------:R-:W-:Y:S01]  /*2e30*/  UMOV UR16, UR28 ;  /* 0x0000001c00107c82 */ /* 0x000fe20008000000 */
[----:B------:R-:W-:Y:S01]  /*2e40*/  UMOV UR17, UR29 ;  /* 0x0000001d00117c82 */ /* 0x000fe20008000000 */
[----:B------:R-:W-:Y:S01]  /*2e50*/  UIADD3 UR30, UR14, 0x104, URZ ;  /* 0x000001040e1e7890 */ /* 0x000fe2000fffe03f */
        /* <DEDUP_REMOVED lines=126> */
[----:B------:R-:W-:Y:S01]  /*3640*/  UIADD3 UR22, UR14, 0x206, URZ ;  /* 0x000002060e167890 */ /* 0x000fe2000fffe03f */
[----:B------:R-:W-:-:S02]  /*3650*/  UMOV UR23, 0x40000040 ;  /* 0x4000004000177882 */ /* 0x000fc40000000000 */
[----:B------:R-:W-:Y:S01]  /*3660*/  QGMMA.64x16x32.F32.E4M3.E4M3 R56, gdesc[UR16], R56 ;  /* 0x00200000103879f3 */ /* 0x000fe20008700838 */
[----:B------:R-:W-:Y:S02]  /*3670*/  UIADD3 UR16, UR8, 0x806, URZ ;  /* 0x0000080608107890 */ /* 0x000fe4000fffe03f */
[----:B------:R-:W-:Y:S02]  /*3680*/  UIADD3 UR18, UR14, 0x186, URZ ;  /* 0x000001860e127890 */ /* 0x000fe4000fffe03f */
[----:B------:R-:W-:Y:S01]  /*3690*/  UIADD3 UR8, UR8, 0xc06, URZ ;  /* 0x00000c0608087890 */ /* 0x000fe2000fffe03f */
[----:B------:R-:W-:Y:S01]  /*36a0*/  UMOV UR17, 0x40000040 ;  /* 0x4000004000117882 */ /* 0x000fe20000000000 */
[----:B------:R-:W-:Y:S01]  /*36b0*/  UMOV UR19, 0x40000040 ;  /* 0x4000004000137882 */ /* 0x000fe20000000000 */
[----:B------:R-:W-:Y:S01]  /*36c0*/  UMOV UR20, UR16 ;  /* 0x0000001000147c82 */ /* 0x000fe20008000000 */
[----:B------:R-:W-:Y:S01]  /*36d0*/  UMOV UR21, UR17 ;  /* 0x0000001100157c82 */ /* 0x000fe20008000000 */
[----:B------:R-:W-:Y:S01]  /*36e0*/  UMOV UR28, UR16 ;  /* 0x00000010001c7c82 */ /* 0x000fe20008000000 */
[----:B------:R-:W-:Y:S01]  /*36f0*/  UMOV UR29, UR17 ;  /* 0x00000011001d7c82 */ /* 0x000fe20008000000 */
[----:B------:R-:W-:Y:S01]  /*3700*/  UMOV UR31, 0x40000040 ;  /* 0x40000040001f7882 */ /* 0x000fe20000000000 */
[----:B------:R-:W-:-:S06]  /*3710*/  USEL UR7, URZ, 0x1, UP0 ;  /* 0x000000013f077887 */ /* 0x000fcc0008000000 */
[----:B------:R-:W-:Y:S01]  /*3720*/  ISETP.NE.AND P0, PT, RZ, UR7, PT ;  /* 0x00000007ff007c0c */ /* 0x000fe2000bf05270 */
        /* <DEDUP_REMOVED lines=9> */
[----:B------:R-:W-:-:S02]  /*37c0*/  UMOV UR17, UR29 ;  /* 0x0000001d00117c82 */ /* 0x000fc40008000000 */
[----:B------:R-:W-:Y:S04]  /*37d0*/  QGMMA.64x16x32.F32.E4M3.E4M3 R40, gdesc[UR20], R40 ;  /* 0x00200000142879f3 */ /* 0x000fe80008700828 */
[----:B------:R-:W-:Y:S03]  /*37e0*/  QGMMA.64x16x32.F32.E4M3.E4M3 R56, gdesc[UR16], R56, gsb0 ;  /* 0x00200000103879f3 */ /* 0x000fe60008000838 */
[----:B------:R-:W-:Y:S02]  /*37f0*/  WARPGROUP.DEPBAR.LE gsb0, 0x1 ;  /* 0x00008000000079c5 */ /* 0x000fe40000010100 */
[----:B------:R-:W-:Y:S05]  /*3800*/  @!P0 BRA `(.L_x_28) ;  /* 0x0000000000c88947 */ /* 0x000fea0003800000 */
[----:B------:R-:W-:Y:S02]  /*3810*/  WARPGROUP.DEPBAR.LE gsb0, 0x0 ;  /* 0x00008000000079c5 */ /* 0x000fe40000010000 */
[----:B------:R-:W-:-:S01]  /*3820*/  FADD R113, R64, R113 ;  /* 0x0000007140717221 */ /* 0x000fc20000000000 */
[----:B------:R-:W-:Y:S01]  /*3830*/  FADD R112, R65, R112 ;  /* 0x0000007041707221 */ /* 0x000fe20000000000 */
        /* <DEDUP_REMOVED lines=46> */
[----:B------:R-:W-:-:S06]  /*3b20*/  UMOV UR6, URZ ;  /* 0x0000003f00067c82 */ /* 0x000fcc0008000000 */
.L_x_28:
[----:B------:R-:W-:Y:S05]  /*3b30*/  @!P1 BRA `(.L_x_29) ;  /* 0x0000000000049947 */ /* 0x000fea0003800000 */
[----:B------:R-:W-:Y:S01]  /*3b40*/  BPT.TRAP 0x1 ;  /* 0x000000040000795c */ /* 0x000fe20000300000 */
.L_x_29:
[----:B------:R-:W-:-:S13]  /*3b50*/  ISETP.NE.AND P0, PT, R6, RZ, PT ;  /* 0x000000ff0600720c */ /* 0x000fda0003f05270 */
[----:B01----:R-:W-:-:S05]  /*3b60*/  @P0 LEA R14, R11, UR10, 0x3 ;  /* 0x0000000a0b0e0c11 */ /* 0x003fca000f8e18ff */
[----:B------:R-:W-:-:S05]  /*3b70*/  @P0 VIADD R14, R14, 0x10 ;  /* 0x000000100e0e0836 */ /* 0x000fca0000000000 */
[----:B------:R-:W-:-:S04]  /*3b80*/  @P0 PRMT R14, R5, 0x654, R14 ;  /* 0x00000654050e0816 */ /* 0x000fc8000000000e */
[----:B------:R0:W-:Y:S01]  /*3b90*/  @P0 SYNCS.ARRIVE.TRANS64.RED.A1T0 RZ, [R14+URZ], RZ ;  /* 0x000000ff0eff09a7 */ /* 0x0001e2000810043f */
[----:B------:R-:W-:-:S13]  /*3ba0*/  ISETP.GT.U32.AND P0, PT, R4, 0x1, PT ;  /* 0x000000010400780c */ /* 0x000fda0003f04070 */
[----:B0-----:R-:W-:Y:S05]  /*3bb0*/  @P0 BRA `(.L_x_30) ;  /* 0x0000000000040947 */ /* 0x001fea0003800000 */
[----:B------:R-:W-:Y:S01]  /*3bc0*/  BPT.TRAP 0x1 ;  /* 0x000000040000795c */ /* 0x000fe20000300000 */
.L_x_30:
[----:B------:R-:W-:Y:S01]  /*3bd0*/  UIADD3 UR12, UR12, 0x1, URZ ;  /* 0x000000010c0c7890 */ /* 0x000fe2000fffe03f */
[C---:B------:R-:W-:Y:S01]  /*3be0*/  ISETP.GT.AND P1, PT, R10.reuse, 0x1, PT ;  /* 0x000000010a00780c */ /* 0x040fe20003f24270 */
[----:B------:R-:W-:Y:S02]  /*3bf0*/  VIADD R11, R11, 0x1 ;  /* 0x000000010b0b7836 */ /* 0x000fe40000000000 */
[----:B------:R-:W-:Y:S01]  /*3c00*/  UISETP.NE.AND UP0, UPT, UR12, 0x2, UPT ;  /* 0x000000020c00788c */ /* 0x000fe2000bf05270 */
[----:B------:R-:W-:Y:S02]  /*3c10*/  VIADD R10, R10, 0xffffffff ;  /* 0xffffffff0a0a7836 */ /* 0x000fe40000000000 */
[C---:B------:R-:W-:Y:S01]  /*3c20*/  ISETP.NE.AND P0, PT, R11.reuse, 0x2, PT ;  /* 0x000000020b00780c */ /* 0x040fe20003f05270 */
[----:B------:R-:W-:Y:S02]  /*3c30*/  USEL UR8, URZ, 0x1, UP0 ;  /* 0x000000013f087887 */ /* 0x000fe40008000000 */
[----:B------:R-:W-:Y:S01]  /*3c40*/  USEL UR12, UR12, URZ, UP0 ;  /* 0x0000003f0c0c7287 */ /* 0x000fe20008000000 */
[----:B------:R-:W-:-:S03]  /*3c50*/  SEL R11, R11, RZ, P0 ;  /* 0x000000ff0b0b7207 */ /* 0x000fc60000000000 */
[----:B------:R-:W-:Y:S01]  /*3c60*/  LOP3.LUT R16, R16, UR8, RZ, 0x3c, !PT ;  /* 0x0000000810107c12 */ /* 0x000fe2000f8e3cff */
[----:B------:R-:W-:Y:S01]  /*3c70*/  UMOV UR8, 0x1 ;  /* 0x0000000100087882 */ /* 0x000fe20000000000 */
[----:B------:R-:W-:Y:S06]  /*3c80*/  @P1 BRA `(.L_x_31) ;  /* 0xffffffec00441947 */ /* 0x000fec000383ffff */
.L_x_23:
[----:B------:R-:W-:Y:S01]  /*3c90*/  UISETP.NE.AND UP0, UPT, UR6, URZ, UPT ;  /* 0x0000003f0600728c */ /* 0x000fe2000bf05270 */
[----:B01----:R-:W0:Y:S03]  /*3ca0*/  LDC R10, c[0x0][0x28c] ;  /* 0x0000a300ff0a7b82 */ /* 0x003e260000000800 */
[----:B------:R-:W-:-:S06]  /*3cb0*/  USEL UR6, URZ, 0x1, !UP0 ;  /* 0x000000013f067887 */ /* 0x000fcc000c000000 */
[----:B------:R-:W-:Y:S02]  /*3cc0*/  ISETP.NE.AND P0, PT, RZ, UR6, PT ;  /* 0x00000006ff007c0c */ /* 0x000fe4000bf05270 */
[----:B0-----:R-:W-:-:S11]  /*3cd0*/  ISETP.GE.AND P1, PT, R10, 0x1, PT ;  /* 0x000000010a00780c */ /* 0x001fd60003f26270 */
[----:B------:R-:W-:Y:S05]  /*3ce0*/  @!P0 BRA `(.L_x_32) ;  /* 0x0000000000c48947 */ /* 0x000fea0003800000 */
[----:B------:R-:W-:Y:S02]  /*3cf0*/  WARPGROUP.DEPBAR.LE gsb0, 0x0 ;  /* 0x00008000000079c5 */ /* 0x000fe40000010000 */
[----:B------:R-:W-:Y:S01]  /*3d00*/  FADD R113, R64, R113 ;  /* 0x0000007140717221 */ /* 0x000fe20000000000 */
        /* <DEDUP_REMOVED lines=46> */
[----:B------:R-:W-:-:S07]  /*3ff0*/  FADD R18, R18, R31 ;  /* 0x0000001f12127221 */ /* 0x000fce0000000000 */
.L_x_32:
[----:B------:R-:W-:Y:S02]  /*4000*/  WARPGROUP.DEPBAR.LE gsb0, 0x0 ;  /* 0x00008000000079c5 */ /* 0x000fe40000010000 */
[----:B------:R-:W-:Y:S05]  /*4010*/  @!P1 BRA `(.L_x_33) ;  /* 0x0000000000489947 */ /* 0x000fea0003800000 */
[----:B------:R-:W-:-:S13]  /*4020*/  ISETP.NE.AND P0, PT, R114, 0x3, PT ;  /* 0x000000037200780c */ /* 0x000fda0003f05270 */
[----:B------:R-:W-:Y:S05]  /*4030*/  @!P0 BRA `(.L_x_34) ;  /* 0x0000000000048947 */ /* 0x000fea0003800000 */
[----:B------:R-:W-:Y:S01]  /*4040*/  BPT.TRAP 0x1 ;  /* 0x000000040000795c */ /* 0x000fe20000300000 */
.L_x_34:
[----:B------:R-:W-:Y:S01]  /*4050*/  ISETP.NE.AND P0, PT, R6, RZ, PT ;  /* 0x000000ff0600720c */ /* 0x000fe20003f05270 */
[----:B------:R-:W-:Y:S01]  /*4060*/  UISETP.LT.AND UP1, UPT, UR9, 0x1, UPT ;  /* 0x000000010900788c */ /* 0x000fe2000bf21270 */
[----:B------:R-:W-:-:S11]  /*4070*/  IMAD.U32 R11, RZ, RZ, UR10 ;  /* 0x0000000aff0b7e24 */ /* 0x000fd6000f8e00ff */
[----:B------:R-:W-:-:S05]  /*4080*/  VOTEU.ANY UP0, P0 ;  /* 0x00000000003f7886 */ /* 0x000fca0000000100 */
[----:B------:R-:W-:-:S04]  /*4090*/  @UP0 USEL UR6, UR9, 0x1, UP1 ;  /* 0x0000000109060887 */ /* 0x000fc80008800000 */
[----:B------:R-:W-:-:S06]  /*40a0*/  @UP0 UIADD3 UR6, UR5, UR9, -UR6 ;  /* 0x0000000905060290 */ /* 0x000fcc000fffe806 */
[----:B------:R-:W-:-:S04]  /*40b0*/  IMAD.U32 R10, RZ, RZ, UR6 ;  /* 0x00000006ff0a7e24 */ /* 0x000fc8000f8e00ff */
[----:B------:R-:W-:-:S05]  /*40c0*/  @P0 IMAD.SHL.U32 R10, R10, 0x8, RZ ;  /* 0x000000080a0a0824 */ /* 0x000fca00078e00ff */
[----:B------:R-:W-:-:S04]  /*40d0*/  @P0 LOP3.LUT R10, R10, 0x8, RZ, 0xc0, !PT ;  /* 0x000000080a0a0812 */ /* 0x000fc800078ec0ff */
[----:B------:R-:W-:-:S04]  /*40e0*/  @P0 IADD3 R10, R11, 0x10, R10 ;  /* 0x000000100b0a0810 */ /* 0x000fc80007ffe00a */
[----:B------:R-:W-:-:S04]  /*40f0*/  @P0 PRMT R10, R5, 0x654, R10 ;  /* 0x00000654050a0816 */ /* 0x000fc8000000000a */
[----:B------:R0:W-:Y:S01]  /*4100*/  @P0 SYNCS.ARRIVE.TRANS64.RED.A1T0 RZ, [R10+URZ], RZ ;  /* 0x000000ff0aff09a7 */ /* 0x0001e2000810043f */
[----:B------:R-:W-:-:S13]  /*4110*/  ISETP.GT.U32.AND P0, PT, R4, 0x1, PT ;  /* 0x000000010400780c */ /* 0x000fda0003f04070 */
[----:B0-----:R-:W-:Y:S05]  /*4120*/  @P0 BRA `(.L_x_33) ;  /* 0x0000000000040947 */ /* 0x001fea0003800000 */
[----:B------:R-:W-:Y:S01]  /*4130*/  BPT.TRAP 0x1 ;  /* 0x000000040000795c */ /* 0x000fe20000300000 */
.L_x_33:
[----:B------:R-:W0:Y:S01]  /*4140*/  LDC R16, c[0x0][0x288] ;  /* 0x0000a200ff107b82 */ /* 0x000e220000000800 */
[--C-:B------:R-:W-:Y:S01]  /*4150*/  SHF.R.U32.HI R10, RZ, 0x2, R0.reuse ;  /* 0x00000002ff0a7819 */ /* 0x100fe20000011600 */
[----:B------:R-:W-:Y:S01]  /*4160*/  IMAD R33, R12, 0x30, RZ ;  /* 0x000000300c217824 */ /* 0x000fe200078e02ff */
[C---:B------:R-:W-:Y:S01]  /*4170*/  LOP3.LUT R14, R0.reuse, 0x60, RZ, 0xc0, !PT ;  /* 0x00000060000e7812 */ /* 0x040fe200078ec0ff */
[----:B------:R-:W-:Y:S01]  /*4180*/  ULDC UR6, c[0x0][0x284] ;  /* 0x0000a10000067ab9 */ /* 0x000fe20000000800 */
[----:B------:R-:W-:Y:S01]  /*4190*/  SHF.R.U32.HI R15, RZ, 0x7, R0 ;  /* 0x00000007ff0f7819 */ /* 0x000fe20000011600 */
[----:B------:R-:W-:Y:S01]  /*41a0*/  IMAD.SHL.U32 R26, R0, 0x2, RZ ;  /* 0x00000002001a7824 */ /* 0x000fe200078e00ff */
[----:B------:R-:W-:Y:S01]  /*41b0*/  LOP3.LUT R11, R10, 0x7, RZ, 0xc0, !PT ;  /* 0x000000070a0b7812 */ /* 0x000fe200078ec0ff */
[----:B------:R-:W-:Y:S01]  /*41c0*/  IMAD.MOV.U32 R32, RZ, RZ, -0x1 ;  /* 0xffffffffff207424 */ /* 0x000fe200078e00ff */
[----:B------:R-:W-:Y:S02]  /*41d0*/  SHF.R.U32.HI R14, RZ, 0x1, R14 ;  /* 0x00000001ff0e7819 */ /* 0x000fe4000001160e */
[----:B------:R-:W-:-:S02]  /*41e0*/  LOP3.LUT R10, R15, 0x1, RZ, 0xc0, !PT ;  /* 0x000000010f0a7812 */ /* 0x000fc400078ec0ff */
[----:B------:R-:W-:Y:S02]  /*41f0*/  IADD3 R17, RZ, -R14, -R11 ;  /* 0x8000000eff117210 */ /* 0x000fe40007ffe80b */
[----:B------:R-:W-:Y:S01]  /*4200*/  LOP3.LUT R15, R0, 0x3, RZ, 0xc0, !PT ;  /* 0x00000003000f7812 */ /* 0x000fe200078ec0ff */
[C---:B------:R-:W-:Y:S01]  /*4210*/  IMAD.SHL.U32 R24, R10.reuse, 0x40, RZ ;  /* 0x000000400a187824 */ /* 0x040fe200078e00ff */
[----:B------:R-:W-:Y:S01]  /*4220*/  LOP3.LUT R26, R33, 0x6, R26, 0xf8, !PT ;  /* 0x00000006211a7812 */ /* 0x000fe200078ef81a */
[----:B------:R-:W-:Y:S02]  /*4230*/  IMAD R17, R10, -0x40, R17 ;  /* 0xffffffc00a117824 */ /* 0x000fe400078e0211 */
[C---:B------:R-:W-:Y:S01]  /*4240*/  IMAD.SHL.U32 R10, R13.reuse, 0x100, RZ ;  /* 0x000001000d0a7824 */ /* 0x040fe200078e00ff */
[----:B------:R-:W-:Y:S01]  /*4250*/  LOP3.LUT R11, R24, 0x40, R11, 0xe2, !PT ;  /* 0x00000040180b7812 */ /* 0x000fe200078ee20b */
[----:B------:R-:W-:Y:S01]  /*4260*/  IMAD.WIDE R24, R13, 0x100, RZ ;  /* 0x000001000d187825 */ /* 0x000fe200078e02ff */
[----:B0-----:R-:W-:-:S03]  /*4270*/  ISETP.GE.AND P0, PT, R33, R16, PT ;  /* 0x000000102100720c */ /* 0x001fc60003f06270 */
[----:B------:R-:W-:Y:S01]  /*4280*/  IMAD R12, R15, -0x2, R16 ;  /* 0xfffffffe0f0c7824 */ /* 0x000fe200078e0210 */
[C---:B------:R-:W-:Y:S02]  /*4290*/  IADD3 R38, -R10.reuse, UR6, R17 ;  /* 0x000000060a267c10 */ /* 0x040fe4000fffe111 */
[----:B------:R-:W-:Y:S01]  /*42a0*/  ISETP.GE.OR P0, PT, R10, UR6, P0 ;  /* 0x000000060a007c0c */ /* 0x000fe20008706670 */
[----:B------:R-:W-:Y:S01]  /*42b0*/  IMAD.IADD R33, R12, 0x1, -R33 ;  /* 0x000000010c217824 */ /* 0x000fe200078e0a21 */
[----:B------:R-:W-:-:S11]  /*42c0*/  LOP3.LUT R39, R24, R11, R14, 0xfe, !PT ;  /* 0x0000000b18277212 */ /* 0x000fd600078efe0e */
[----:B------:R-:W-:Y:S05]  /*42d0*/  @P0 BRA `(.L_x_35) ;  /* 0x0000003400e00947 */ /* 0x000fea0003800000 */
[----:B------:R-:W0:Y:S01]  /*42e0*/  LDC.64 R30, c[0x0][0x5c8] ;  /* 0x00017200ff1e7b82 */ /* 0x000e220000000a00 */
[----:B------:R-:W-:Y:S01]  /*42f0*/  SHF.R.S32.HI R29, RZ, 0x1f, R7 ;  /* 0x0000001fff1d7819 */ /* 0x000fe20000011407 */
[----:B------:R-:W-:Y:S01]  /*4300*/  ULDC.64 UR6, c[0x0][0x5d0] ;  /* 0x0001740000067ab9 */ /* 0x000fe20000000a00 */
[----:B------:R-:W-:Y:S01]  /*4310*/  SHF.R.S32.HI R27, RZ, 0x1f, R26 ;  /* 0x0000001fff1b7819 */ /* 0x000fe2000001141a */
[----:B------:R-:W-:Y:S02]  /*4320*/  BSSY B0, `(.L_x_35) ;  /* 0x0000373000007945 */ /* 0x000fe40003800000 */
[----:B------:R-:W-:-:S04]  /*4330*/  IMAD R10, R29, UR6, RZ ;  /* 0x000000061d0a7c24 */ /* 0x000fc8000f8e02ff */
[C---:B------:R-:W-:Y:S02]  /*4340*/  IMAD R13, R7.reuse, UR7, R10 ;  /* 0x00000007070d7c24 */ /* 0x040fe4000f8e020a */
[----:B------:R-:W-:Y:S01]  /*4350*/  IMAD.WIDE.U32 R10, R7, UR6, R26 ;  /* 0x00000006070a7c25 */ /* 0x000fe2000f8e001a */
[----:B------:R-:W-:-:S03]  /*4360*/  ULDC.64 UR6, c[0x0][0x5c0] ;  /* 0x0001700000067ab9 */ /* 0x000fc60000000a00 */
[----:B------:R-:W-:Y:S02]  /*4370*/  IMAD.IADD R11, R11, 0x1, R13 ;  /* 0x000000010b0b7824 */ /* 0x000fe400078e020d */
[-C--:B0-----:R-:W-:Y:S01]  /*4380*/  IMAD R12, R25, R30.reuse, RZ ;  /* 0x0000001e190c7224 */ /* 0x081fe200078e02ff */
[----:B------:R-:W-:Y:S01]  /*4390*/  SHF.L.U64.HI R28, R30, 0x3, R31 ;  /* 0x000000031e1c7819 */ /* 0x000fe2000001021f */
[----:B------:R-:W-:-:S04]  /*43a0*/  IMAD.WIDE.U32 R16, R39, R30, R10 ;  /* 0x0000001e27107225 */ /* 0x000fc800078e000a */
[----:B------:R-:W-:Y:S01]  /*43b0*/  IMAD R13, R39, R31, R12 ;  /* 0x0000001f270d7224 */ /* 0x000fe200078e020c */
[----:B------:R-:W-:Y:S01]  /*43c0*/  IADD3 R10, P2, R16, UR6, RZ ;  /* 0x00000006100a7c10 */ /* 0x000fe2000ff5e0ff */
[C---:B------:R-:W-:Y:S01]  /*43d0*/  IMAD.SHL.U32 R15, R30.reuse, 0x8, RZ ;  /* 0x000000081e0f7824 */ /* 0x040fe200078e00ff */
[----:B------:R-:W-:Y:S01]  /*43e0*/  LEA R12, P3, R30, R16, 0x7 ;  /* 0x000000101e0c7211 */ /* 0x000fe200078638ff */
[----:B------:R-:W-:-:S03]  /*43f0*/  IMAD.IADD R17, R17, 0x1, R13 ;  /* 0x0000000111117824 */ /* 0x000fc600078e020d */
[----:B------:R-:W-:Y:S02]  /*4400*/  IADD3 R16, P1, P0, R16, UR6, R15 ;  /* 0x0000000610107c10 */ /* 0x000fe4000f83e00f */
[----:B------:R-:W-:Y:S02]  /*4410*/  IADD3.X R11, R17, UR7, RZ, P2, !PT ;  /* 0x00000007110b7c10 */ /* 0x000fe400097fe4ff */
[----:B---3-5:R-:W-:Y:S02]  /*4420*/  FSETP.NEU.AND P2, PT, R9, RZ, PT ;  /* 0x000000ff0900720b */ /* 0x028fe40003f4d000 */
[----:B------:R-:W-:Y:S02]  /*4430*/  LEA.HI.X R13, R30, R17, R31, 0x7, P3 ;  /* 0x000000111e0d7211 */ /* 0x000fe400018f3c1f */
[C---:B------:R-:W-:Y:S02]  /*4440*/  IADD3 R14, P3, R12.reuse, UR6, RZ ;  /* 0x000000060c0e7c10 */ /* 0x040fe4000ff7e0ff */
[----:B------:R-:W-:-:S02]  /*4450*/  IADD3 R12, P5, P6, R12, UR6, R15 ;  /* 0x000000060c0c7c10 */ /* 0x000fc4000febe00f */
[----:B------:R-:W-:Y:S02]  /*4460*/  IADD3.X R15, R13, UR7, RZ, P3, !PT ;  /* 0x000000070d0f7c10 */ /* 0x000fe40009ffe4ff */
[--C-:B------:R-:W-:Y:S02]  /*4470*/  IADD3.X R17, R17, UR7, R28.reuse, P1, P0 ;  /* 0x0000000711117c10 */ /* 0x100fe40008fe041c */
[----:B------:R-:W-:Y:S01]  /*4480*/  IADD3.X R13, R13, UR7, R28, P5, P6 ;  /* 0x000000070d0d7c10 */ /* 0x000fe2000afec41c */
[----:B------:R-:W-:Y:S06]  /*4490*/  @!P2 BRA `(.L_x_36) ;  /* 0x00000028005ca947 */ /* 0x000fec0003800000 */
[----:B------:R-:W-:Y:S01]  /*44a0*/  ULDC.64 UR6, c[0x0][0x5b8] ;  /* 0x00016e0000067ab9 */ /* 0x000fe20000000a00 */
[----:B------:R-:W-:Y:S01]  /*44b0*/  ISETP.GE.AND P3, PT, R38, 0x1, PT ;  /* 0x000000012600780c */ /* 0x000fe20003f66270 */
[----:B------:R-:W-:Y:S01]  /*44c0*/  IMAD R30, R29, UR6, RZ ;  /* 0x000000061d1e7c24 */ /* 0x000fe2000f8e02ff */
[----:B------:R-:W-:Y:S01]  /*44d0*/  ULDC.64 UR10, c[0x0][0x5a8] ;  /* 0x00016a00000a7ab9 */ /* 0x000fe20000000a00 */
[----:B------:R-:W-:Y:S01]  /*44e0*/  IMAD.WIDE.U32 R28, R7, UR6, R26 ;  /* 0x00000006071c7c25 */ /* 0x000fe2000f8e001a */
[----:B------:R-:W-:Y:S01]  /*44f0*/  ISETP.LT.OR P1, PT, R33, 0x1, !P3 ;  /* 0x000000012100780c */ /* 0x000fe20005f21670 */
[----:B------:R-:W-:Y:S02]  /*4500*/  BSSY B1, `(.L_x_37) ;  /* 0x000000c000017945 */ /* 0x000fe40003800000 */
[----:B------:R-:W-:Y:S01]  /*4510*/  IMAD R7, R7, UR7, R30 ;  /* 0x0000000707077c24 */ /* 0x000fe2000f8e021e */
[----:B------:R-:W-:-:S03]  /*4520*/  ULDC.64 UR6, c[0x0][0x5b0] ;  /* 0x00016c0000067ab9 */ /* 0x000fc60000000a00 */
[----:B------:R-:W-:Y:S02]  /*4530*/  IMAD.IADD R29, R29, 0x1, R7 ;  /* 0x000000011d1d7824 */ /* 0x000fe400078e0207 */
[----:B------:R-:W-:Y:S02]  /*4540*/  IMAD R7, R25, UR6, RZ ;  /* 0x0000000619077c24 */ /* 0x000fe4000f8e02ff */
[----:B------:R-:W-:-:S04]  /*4550*/  IMAD.WIDE.U32 R26, R39, UR6, R28 ;  /* 0x00000006271a7c25 */ /* 0x000fc8000f8e001c */
[----:B------:R-:W-:Y:S01]  /*4560*/  IMAD R7, R39, UR7, R7 ;  /* 0x0000000727077c24 */ /* 0x000fe2000f8e0207 */
[----:B------:R-:W-:-:S04]  /*4570*/  IADD3 R26, P0, R26, UR10, RZ ;  /* 0x0000000a1a1a7c10 */ /* 0x000fc8000ff1e0ff */
[--C-:B------:R-:W-:Y:S02]  /*4580*/  IADD3.X R27, R27, UR11, R7.reuse, P0, !PT ;  /* 0x0000000b1b1b7c10 */ /* 0x100fe400087fe407 */
[----:B------:R-:W-:Y:S01]  /*4590*/  PRMT R7, RZ, 0x7610, R7 ;  /* 0x00007610ff077816 */ /* 0x000fe20000000007 */
[----:B------:R-:W-:Y:S06]  /*45a0*/  @P1 BRA `(.L_x_38) ;  /* 0x0000000000041947 */ /* 0x000fec0003800000 */
[----:B------:R0:W5:Y:S02]  /*45b0*/  LDG.E.U8 R7, desc[UR24][R26.64] ;  /* 0x000000181a077981 */ /* 0x000164000c1e1100 */
.L_x_38:
[----:B------:R-:W-:Y:S05]  /*45c0*/  BSYNC B1 ;  /* 0x0000000000017941 */ /* 0x000fea0003800000 */
.L_x_37:
[----:B-----5:R-:W-:Y:S01]  /*45d0*/  LOP3.LUT R7, R7, 0xff, RZ, 0xc0, !PT ;  /* 0x000000ff07077812 */ /* 0x020fe200078ec0ff */
[----:B------:R-:W-:Y:S01]  /*45e0*/  BSSY B1, `(.L_x_39) ;  /* 0x000000b000017945 */ /* 0x000fe20003800000 */
[----:B------:R-:W-:Y:S02]  /*45f0*/  ISETP.LT.OR P0, PT, R33, 0x2, !P3 ;  /* 0x000000022100780c */ /* 0x000fe40005f01670 */
[----:B------:R-:W-:-:S05]  /*4600*/  F2FP.F16.E4M3.UNPACK_B R7, R7 ;  /* 0x00000007ff07723e */ /* 0x000fca00020006ff */
[----:B------:R-:W-:Y:S01]  /*4610*/  HADD2.F32 R30, -RZ, R7.H0_H0 ;  /* 0x20000007ff1e7230 */ /* 0x000fe20000004100 */
[----:B------:R-:W-:-:S04]  /*4620*/  PRMT R7, RZ, 0x7610, R7 ;  /* 0x00007610ff077816 */ /* 0x000fc80000000007 */
[----:B------:R-:W-:-:S04]  /*4630*/  FMUL R30, R30, R9 ;  /* 0x000000091e1e7220 */ /* 0x000fc80000400000 */
[----:B--2---:R-:W-:-:S05]  /*4640*/  FFMA R30, R113, R8, R30 ;  /* 0x00000008711e7223 */ /* 0x004fca000000001e */
[----:B------:R-:W-:-:S05]  /*4650*/  F2FP.SATFINITE.E4M3.F32.PACK_AB_MERGE_C R31, RZ, R30, RZ ;  /* 0x0000001eff1f723e */ /* 0x000fca00048070ff */
[----:B------:R1:W-:Y:S01]  /*4660*/  @!P1 STG.E.U8 desc[UR24][R10.64], R31 ;  /* 0x0000001f0a009986 */ /* 0x0003e2000c101118 */
[----:B------:R-:W-:Y:S05]  /*4670*/  @P0 BRA `(.L_x_40) ;  /* 0x0000000000040947 */ /* 0x000fea0003800000 */
[----:B------:R2:W5:Y:S02]  /*4680*/  LDG.E.U8 R7, desc[UR24][R26.64+0x1] ;  /* 0x000001181a077981 */ /* 0x000564000c1e1100 */
.L_x_40:
[----:B------:R-:W-:Y:S05]  /*4690*/  BSYNC B1 ;  /* 0x0000000000017941 */ /* 0x000fea0003800000 */
.L_x_39:
[----:B-----5:R-:W-:Y:S01]  /*46a0*/  LOP3.LUT R7, R7, 0xff, RZ, 0xc0, !PT ;  /* 0x000000ff07077812 */ /* 0x020fe200078ec0ff */
[----:B------:R-:W-:Y:S01]  /*46b0*/  BSSY B1, `(.L_x_41) ;  /* 0x0000013000017945 */ /* 0x000fe20003800000 */
[----:B------:R-:W-:Y:S02]  /*46c0*/  IADD3 R35, P1, R39, 0x8, RZ ;  /* 0x0000000827237810 */ /* 0x000fe40007f3e0ff */
[----:B------:R-:W-:Y:S02]  /*46d0*/  F2FP.F16.E4M3.UNPACK_B R7, R7 ;  /* 0x00000007ff07723e */ /* 0x000fe400020006ff */
[----:B------:R-:W-:Y:S01]  /*46e0*/  ISETP.GE.AND P2, PT, R38, 0x9, PT ;  /* 0x000000092600780c */ /* 0x000fe20003f46270 */
[----:B-1----:R-:W-:Y:S02]  /*46f0*/  IMAD.X R31, RZ, RZ, R25, P1 ;  /* 0x000000ffff1f7224 */ /* 0x002fe400008e0619 */
[----:B------:R-:W-:Y:S01]  /*4700*/  HADD2.F32 R30, -RZ, R7.H0_H0 ;  /* 0x20000007ff1e7230 */ /* 0x000fe20000004100 */
[----:B------:R-:W-:Y:S01]  /*4710*/  ISETP.LT.OR P5, PT, R33, 0x1, !P2 ;  /* 0x000000012100780c */ /* 0x000fe200057a1670 */
[----:B------:R-:W-:-:S03]  /*4720*/  IMAD R34, R31, UR6, RZ ;  /* 0x000000061f227c24 */ /* 0x000fc6000f8e02ff */
[----:B------:R-:W-:Y:S01]  /*4730*/  FMUL R7, R30, R9 ;  /* 0x000000091e077220 */ /* 0x000fe20000400000 */
[----:B------:R-:W-:-:S04]  /*4740*/  IMAD.WIDE.U32 R30, R35, UR6, R28 ;  /* 0x00000006231e7c25 */ /* 0x000fc8000f8e001c */
[----:B------:R-:W-:Y:S01]  /*4750*/  FFMA R7, R112, R8, R7 ;  /* 0x0000000870077223 */ /* 0x000fe20000000007 */
[----:B------:R-:W-:Y:S01]  /*4760*/  IMAD R35, R35, UR7, R34 ;  /* 0x0000000723237c24 */ /* 0x000fe2000f8e0222 */
[----:B------:R-:W-:-:S03]  /*4770*/  IADD3 R30, P1, R30, UR10, RZ ;  /* 0x0000000a1e1e7c10 */ /* 0x000fc6000ff3e0ff */
[----:B------:R-:W-:Y:S02]  /*4780*/  F2FP.SATFINITE.E4M3.F32.PACK_AB_MERGE_C R37, RZ, R7, RZ ;  /* 0x00000007ff25723e */ /* 0x000fe400048070ff */
[----:B------:R-:W-:Y:S02]  /*4790*/  IADD3.X R31, R31, UR11, R35, P1, !PT ;  /* 0x0000000b1f1f7c10 */ /* 0x000fe40008ffe423 */
[----:B------:R-:W-:Y:S01]  /*47a0*/  PRMT R7, RZ, 0x7610, R7 ;  /* 0x00007610ff077816 */ /* 0x000fe20000000007 */
[----:B------:R1:W-:Y:S01]  /*47b0*/  @!P0 STG.E.U8 desc[UR24][R10.64+0x1], R37 ;  /* 0x000001250a008986 */ /* 0x0003e2000c101118 */
[----:B------:R-:W-:Y:S05]  /*47c0*/  @P5 BRA `(.L_x_42) ;  /* 0x0000000000045947 */ /* 0x000fea0003800000 */
[----:B------:R3:W5:Y:S02]  /*47d0*/  LDG.E.U8 R7, desc[UR24][R30.64] ;  /* 0x000000181e077981 */ /* 0x000764000c1e1100 */
.L_x_42:
[----:B------:R-:W-:Y:S05]  /*47e0*/  BSYNC B1 ;  /* 0x0000000000017941 */ /* 0x000fea0003800000 */
.L_x_41:
[----:B-----5:R-:W-:Y:S01]  /*47f0*/  LOP3.LUT R7, R7, 0xff, RZ, 0xc0, !PT ;  /* 0x000000ff07077812 */ /* 0x020fe200078ec0ff */
[----:B------:R-:W-:Y:S01]  /*4800*/  BSSY B1, `(.L_x_43) ;  /* 0x000000b000017945 */ /* 0x000fe20003800000 */
[----:B------:R-:W-:Y:S02]  /*4810*/  ISETP.LT.OR P0, PT, R33, 0x2, !P2 ;  /* 0x000000022100780c */ /* 0x000fe40005701670 */
[----:B------:R-:W-:-:S05]  /*4820*/  F2FP.F16.E4M3.UNPACK_B R7, R7 ;  /* 0x00000007ff07723e */ /* 0x000fca00020006ff */
[----:B------:R-:W-:Y:S01]  /*4830*/  HADD2.F32 R34, -RZ, R7.H0_H0 ;  /* 0x20000007ff227230 */ /* 0x000fe20000004100 */
[----:B------:R-:W-:-:S04]  /*4840*/  PRMT R7, RZ, 0x7610, R7 ;  /* 0x00007610ff077816 */ /* 0x000fc80000000007 */
[----:B------:R-:W-:-:S04]  /*4850*/  FMUL R34, R34, R9 ;  /* 0x0000000922227220 */ /* 0x000fc80000400000 */
[----:B------:R-:W-:-:S05]  /*4860*/  FFMA R34, R111, R8, R34 ;  /* 0x000000086f227223 */ /* 0x000fca0000000022 */
[----:B------:R-:W-:-:S05]  /*4870*/  F2FP.SATFINITE.E4M3.F32.PACK_AB_MERGE_C R35, RZ, R34, RZ ;  /* 0x00000022ff23723e */ /* 0x000fca00048070ff */
[----:B------:R4:W-:Y:S01]  /*4880*/  @!P5 STG.E.U8 desc[UR24][R16.64], R35 ;  /* 0x000000231000d986 */ /* 0x0009e2000c101118 */
[----:B------:R-:W-:Y:S05]  /*4890*/  @P0 BRA `(.L_x_44) ;  /* 0x0000000000040947 */ /* 0x000fea0003800000 */
[----:B------:R0:W5:Y:S02]  /*48a0*/  LDG.E.U8 R7, desc[UR24][R30.64+0x1] ;  /* 0x000001181e077981 */ /* 0x000164000c1e1100 */
.L_x_44:
[----:B------:R-:W-:Y:S05]  /*48b0*/  BSYNC B1 ;  /* 0x0000000000017941 */ /* 0x000fea0003800000 */
.L_x_43:
[----:B-----5:R-:W-:Y:S01]  /*48c0*/  LOP3.LUT R7, R7, 0xff, RZ, 0xc0, !PT ;  /* 0x000000ff07077812 */ /* 0x020fe200078ec0ff */
[----:B------:R-:W-:Y:S01]  /*48d0*/  BSSY B1, `(.L_x_45) ;  /* 0x000000b000017945 */ /* 0x000fe20003800000 */
[----:B------:R-:W-:Y:S02]  /*48e0*/  ISETP.LT.OR P1, PT, R33, 0x9, !P3 ;  /* 0x000000092100780c */ /* 0x000fe40005f21670 */
[----:B------:R-:W-:-:S05]  /*48f0*/  F2FP.F16.E4M3.UNPACK_B R7, R7 ;  /* 0x00000007ff07723e */ /* 0x000fca00020006ff */
[----:B------:R-:W-:-:S05]  /*4900*/  HADD2.F32 R34, -RZ, R7.H0_H0 ;  /* 0x20000007ff227230 */ /* 0x000fca0000004100 */
[----:B------:R-:W-:-:S04]  /*4910*/  FMUL R7, R34, R9 ;  /* 0x0000000922077220 */ /* 0x000fc80000400000 */
[----:B------:R-:W-:-:S05]  /*4920*/  FFMA R7, R110, R8, R7 ;  /* 0x000000086e077223 */ /* 0x000fca0000000007 */
[----:B----4-:R-:W-:Y:S02]  /*4930*/  F2FP.SATFINITE.E4M3.F32.PACK_AB_MERGE_C R35, RZ, R7, RZ ;  /* 0x00000007ff23723e */ /* 0x010fe400048070ff */
[----:B------:R-:W-:-:S03]  /*4940*/  PRMT R7, RZ, 0x7610, R7 ;  /* 0x00007610ff077816 */ /* 0x000fc60000000007 */
[----:B------:R4:W-:Y:S01]  /*4950*/  @!P0 STG.E.U8 desc[UR24][R16.64+0x1], R35 ;  /* 0x0000012310008986 */ /* 0x0009e2000c101118 */
[----:B------:R-:W-:Y:S05]  /*4960*/  @P1 BRA `(.L_x_46) ;  /* 0x0000000000041947 */ /* 0x000fea0003800000 */
[----:B------:R0:W5:Y:S02]  /*4970*/  LDG.E.U8 R7, desc[UR24][R26.64+0x8] ;  /* 0x000008181a077981 */ /* 0x000164000c1e1100 */
.L_x_46:
[----:B------:R-:W-:Y:S05]  /*4980*/  BSYNC B1 ;  /* 0x0000000000017941 */ /* 0x000fea0003800000 */
.L_x_45:
        /* <DEDUP_REMOVED lines=8> */
[----:B----4-:R-:W-:-:S05]  /*4a10*/  F2FP.SATFINITE.E4M3.F32.PACK_AB_MERGE_C R35, RZ, R34, RZ ;  /* 0x00000022ff23723e */ /* 0x010fca00048070ff */
[----:B------:R4:W-:Y:S01]  /*4a20*/  @!P1 STG.E.U8 desc[UR24][R10.64+0x8], R35 ;  /* 0x000008230a009986 */ /* 0x0009e2000c101118 */
[----:B------:R-:W-:Y:S05]  /*4a30*/  @P0 BRA `(.L_x_48) ;  /* 0x0000000000040947 */ /* 0x000fea0003800000 */
[----:B------:R0:W5:Y:S02]  /*4a40*/  LDG.E.U8 R7, desc[UR24][R26.64+0x9] ;  /* 0x000009181a077981 */ /* 0x000164000c1e1100 */
.L_x_48:
[----:B------:R-:W-:Y:S05]  /*4a50*/  BSYNC B1 ;  /* 0x0000000000017941 */ /* 0x000fea0003800000 */
.L_x_47:
        /* <DEDUP_REMOVED lines=12> */
.L_x_50:
[----:B------:R-:W-:Y:S05]  /*4b20*/  BSYNC B1 ;  /* 0x0000000000017941 */ /* 0x000fea0003800000 */
.L_x_49:
        /* <DEDUP_REMOVED lines=12> */
.L_x_52:
[----:B------:R-:W-:Y:S05]  /*4bf0*/  BSYNC B1 ;  /* 0x0000000000017941 */ /* 0x000fea0003800000 */
.L_x_51:
[----:B-----5:R-:W-:Y:S01]  /*4c00*/  LOP3.LUT R7, R7, 0xff, RZ, 0xc0, !PT ;  /* 0x000000ff07077812 */ /* 0x020fe200078ec0ff */
[----:B------:R-:W-:Y:S01]  /*4c10*/  BSSY B1, `(.L_x_53) ;  /* 0x0000013000017945 */ /* 0x000fe20003800000 */
[----:B-1----:R-:W-:Y:S02]  /*4c20*/  IADD3 R37, P0, R39, 0x80, RZ ;  /* 0x0000008027257810 */ /* 0x002fe40007f1e0ff */
[----:B------:R-:W-:Y:S02]  /*4c30*/  F2FP.F16.E4M3.UNPACK_B R7, R7 ;  /* 0x00000007ff07723e */ /* 0x000fe400020006ff */
[----:B------:R-:W-:Y:S01]  /*4c40*/  ISETP.GE.AND P1, PT, R38, 0x81, PT ;  /* 0x000000812600780c */ /* 0x000fe20003f26270 */
[----:B----4-:R-:W-:Y:S02]  /*4c50*/  IMAD.X R35, RZ, RZ, R25, P0 ;  /* 0x000000ffff237224 */ /* 0x010fe400000e0619 */
        /* <DEDUP_REMOVED lines=14> */
.L_x_54:
[----:B------:R-:W-:Y:S05]  /*4d40*/  BSYNC B1 ;  /* 0x0000000000017941 */ /* 0x000fea0003800000 */
.L_x_53:
        /* <DEDUP_REMOVED lines=12> */
.L_x_56:
[----:B------:R-:W-:Y:S05]  /*4e10*/  BSYNC B1 ;  /* 0x0000000000017941 */ /* 0x000fea0003800000 */
.L_x_55:
[----:B-----5:R-:W-:Y:S01]  /*4e20*/  LOP3.LUT R7, R7, 0xff, RZ, 0xc0, !PT ;  /* 0x000000ff07077812 */ /* 0x020fe200078ec0ff */
[----:B------:R-:W-:Y:S01]  /*4e30*/  BSSY B1, `(.L_x_57) ;  /* 0x0000013000017945 */ /* 0x000fe20003800000 */
[----:B0-----:R-:W-:Y:S02]  /*4e40*/  IADD3 R37, P0, R39, 0x88, RZ ;  /* 0x0000008827257810 */ /* 0x001fe40007f1e0ff */
[----:B------:R-:W-:-:S03]  /*4e50*/  F2FP.F16.E4M3.UNPACK_B R7, R7 ;  /* 0x00000007ff07723e */ /* 0x000fc600020006ff */
[----:B------:R-:W-:-:S04]  /*4e60*/  IMAD.WIDE.U32 R28, R37, UR6, R28 ;  /* 0x00000006251c7c25 */ /* 0x000fc8000f8e001c */
[----:B------:R-:W-:-:S05]  /*4e70*/  HADD2.F32 R24, -RZ, R7.H0_H0 ;  /* 0x20000007ff187230 */ /* 0x000fca0000004100 */
[----:B------:R-:W-:Y:S01]  /*4e80*/  FMUL R7, R24, R9 ;  /* 0x0000000918077220 */ /* 0x000fe20000400000 */
[----:B------:R-:W-:Y:S01]  /*4e90*/  IMAD.X R24, RZ, RZ, R25, P0 ;  /* 0x000000ffff187224 */ /* 0x000fe200000e0619 */
[----:B------:R-:W-:Y:S02]  /*4ea0*/  ISETP.GE.AND P0, PT, R38, 0x89, PT ;  /* 0x000000892600780c */ /* 0x000fe40003f06270 */
[----:B------:R-:W-:Y:S01]  /*4eb0*/  FFMA R7, R104, R8, R7 ;  /* 0x0000000868077223 */ /* 0x000fe20000000007 */
[----:B------:R-:W-:-:S04]  /*4ec0*/  IMAD R24, R24, UR6, RZ ;  /* 0x0000000618187c24 */ /* 0x000fc8000f8e02ff */
[----:B------:R-:W-:Y:S01]  /*4ed0*/  F2FP.SATFINITE.E4M3.F32.PACK_AB_MERGE_C R39, RZ, R7, RZ ;  /* 0x00000007ff27723e */ /* 0x000fe200048070ff */
[----:B------:R-:W-:Y:S01]  /*4ee0*/  IMAD R37, R37, UR7, R24 ;  /* 0x0000000725257c24 */ /* 0x000fe2000f8e0218 */
[----:B------:R-:W-:Y:S02]  /*4ef0*/  IADD3 R24, P6, R28, UR10, RZ ;  /* 0x0000000a1c187c10 */ /* 0x000fe4000ffde0ff */
[----:B------:R-:W-:Y:S01]  /*4f00*/  PRMT R7, RZ, 0x7610, R7 ;  /* 0x00007610ff077816 */ /* 0x000fe20000000007 */
[----:B------:R0:W-:Y:S01]  /*4f10*/  @!P5 STG.E.U8 desc[UR24][R14.64+0x1], R39 ;  /* 0x000001270e00d986 */ /* 0x0001e2000c101118 */
[----:B------:R-:W-:Y:S02]  /*4f20*/  ISETP.LT.OR P5, PT, R33, 0x1, !P0 ;  /* 0x000000012100780c */ /* 0x000fe400047a1670 */
[----:B------:R-:W-:-:S11]  /*4f30*/  IADD3.X R25, R29, UR11, R37, P6, !PT ;  /* 0x0000000b1d197c10 */ /* 0x000fd6000b7fe425 */
[----:B0-----:R-:W-:Y:S05]  /*4f40*/  @P5 BRA `(.L_x_58) ;  /* 0x0000000000045947 */ /* 0x001fea0003800000 */
[----:B------:R0:W5:Y:S02]  /*4f50*/  LDG.E.U8 R7, desc[UR24][R24.64] ;  /* 0x0000001818077981 */ /* 0x000164000c1e1100 */
.L_x_58:
[----:B------:R-:W-:Y:S05]  /*4f60*/  BSYNC B1 ;  /* 0x0000000000017941 */ /* 0x000fea0003800000 */
.L_x_57:
        /* <DEDUP_REMOVED lines=12> */
.L_x_60:
[----:B------:R-:W-:Y:S05]  /*5030*/  BSYNC B1 ;  /* 0x0000000000017941 */ /* 0x000fea0003800000 */
.L_x_59:
[----:B-----5:R-:W-:Y:S01]  /*5040*/  LOP3.LUT R7, R7, 0xff, RZ, 0xc0, !PT ;  /* 0x000000ff07077812 */ /* 0x020fe200078ec0ff */
[----:B------:R-:W-:Y:S01]  /*5050*/  BSSY B1, `(.L_x_61) ;  /* 0x000000b000017945 */ /* 0x000fe20003800000 */
[----:B------:R-:W-:Y:S02]  /*5060*/  ISETP.LT.OR P5, PT, R33, 0x9, !P1 ;  /* 0x000000092100780c */ /* 0x000fe40004fa1670 */
[----:B------:R-:W-:-:S05]  /*5070*/  F2FP.F16.E4M3.UNPACK_B R7, R7 ;  /* 0x00000007ff07723e */ /* 0x000fca00020006ff */
[----:B------:R-:W-:-:S05]  /*5080*/  HADD2.F32 R28, -RZ, R7.H0_H0 ;  /* 0x20000007ff1c7230 */ /* 0x000fca0000004100 */
[----:B------:R-:W-:-:S04]  /*5090*/  FMUL R7, R28, R9 ;  /* 0x000000091c077220 */ /* 0x000fc80000400000 */
[----:B------:R-:W-:-:S05]  /*50a0*/  FFMA R7, R102, R8, R7 ;  /* 0x0000000866077223 */ /* 0x000fca0000000007 */
[----:B0-----:R-:W-:Y:S02]  /*50b0*/  F2FP.SATFINITE.E4M3.F32.PACK_AB_MERGE_C R29, RZ, R7, RZ ;  /* 0x00000007ff1d723e */ /* 0x001fe400048070ff */
[----:B------:R-:W-:-:S03]  /*50c0*/  PRMT R7, RZ, 0x7610, R7 ;  /* 0x00007610ff077816 */ /* 0x000fc60000000007 */
[----:B------:R0:W-:Y:S01]  /*50d0*/  @!P6 STG.E.U8 desc[UR24][R12.64+0x1], R29 ;  /* 0x0000011d0c00e986 */ /* 0x0001e2000c101118 */
[----:B------:R-:W-:Y:S05]  /*50e0*/  @P5 BRA `(.L_x_62) ;  /* 0x0000000000045947 */ /* 0x000fea0003800000 */
[----:B------:R0:W5:Y:S02]  /*50f0*/  LDG.E.U8 R7, desc[UR24][R34.64+0x8] ;  /* 0x0000081822077981 */ /* 0x000164000c1e1100 */
.L_x_62:
[----:B------:R-:W-:Y:S05]  /*5100*/  BSYNC B1 ;  /* 0x0000000000017941 */ /* 0x000fea0003800000 */
.L_x_61:
        /* <DEDUP_REMOVED lines=8> */
[----:B0-----:R-:W-:-:S05]  /*5190*/  F2FP.SATFINITE.E4M3.F32.PACK_AB_MERGE_C R29, RZ, R28, RZ ;  /* 0x0000001cff1d723e */ /* 0x001fca00048070ff */
[----:B------:R0:W-:Y:S01]  /*51a0*/  @!P5 STG.E.U8 desc[UR24][R14.64+0x8], R29 ;  /* 0x0000081d0e00d986 */ /* 0x0001e2000c101118 */
[----:B------:R-:W-:Y:S05]  /*51b0*/  @P6 BRA `(.L_x_64) ;  /* 0x0000000000046947 */ /* 0x000fea0003800000 */
[----:B------:R0:W5:Y:S02]  /*51c0*/  LDG.E.U8 R7, desc[UR24][R34.64+0x9] ;  /* 0x0000091822077981 */ /* 0x000164000c1e1100 */
.L_x_64:
[----:B------:R-:W-:Y:S05]  /*51d0*/  BSYNC B1 ;  /* 0x0000000000017941 */ /* 0x000fea0003800000 */
.L_x_63:
        /* <DEDUP_REMOVED lines=12> */
.L_x_66:
[----:B------:R-:W-:Y:S05]  /*52a0*/  BSYNC B1 ;  /* 0x0000000000017941 */ /* 0x000fea0003800000 */
.L_x_65:
        /* <DEDUP_REMOVED lines=12> */
.L_x_68:
[----:B------:R-:W-:Y:S05]  /*5370*/  BSYNC B1 ;  /* 0x0000000000017941 */ /* 0x000fea0003800000 */
.L_x_67:
        /* <DEDUP_REMOVED lines=12> */
.L_x_70:
[----:B------:R-:W-:Y:S05]  /*5440*/  BSYNC B1 ;  /* 0x0000000000017941 */ /* 0x000fea0003800000 */
.L_x_69:
        /* <DEDUP_REMOVED lines=12> */
.L_x_72:
[----:B------:R-:W-:Y:S05]  /*5510*/  BSYNC B1 ;  /* 0x0000000000017941 */ /* 0x000fea0003800000 */
.L_x_71:
        /* <DEDUP_REMOVED lines=12> */
.L_x_74:
[----:B------:R-:W-:Y:S05]  /*55e0*/  BSYNC B1 ;  /* 0x0000000000017941 */ /* 0x000fea0003800000 */
.L_x_73:
        /* <DEDUP_REMOVED lines=12> */
.L_x_76:
[----:B------:R-:W-:Y:S05]  /*56b0*/  BSYNC B1 ;  /* 0x0000000000017941 */ /* 0x000fea0003800000 */
.L_x_75:
        /* <DEDUP_REMOVED lines=12> */
.L_x_78:
[----:B------:R-:W-:Y:S05]  /*5780*/  BSYNC B1 ;  /* 0x0000000000017941 */ /* 0x000fea0003800000 */
.L_x_77:
        /* <DEDUP_REMOVED lines=12> */
.L_x_80:
[----:B------:R-:W-:Y:S05]  /*5850*/  BSYNC B1 ;  /* 0x0000000000017941 */ /* 0x000fea0003800000 */
.L_x_79:
        /* <DEDUP_REMOVED lines=12> */
.L_x_82:
[----:B------:R-:W-:Y:S05]  /*5920*/  BSYNC B1 ;  /* 0x0000000000017941 */ /* 0x000fea0003800000 */
.L_x_81:
        /* <DEDUP_REMOVED lines=12> */
.L_x_84:
[----:B------:R-:W-:Y:S05]  /*59f0*/  BSYNC B1 ;  /* 0x0000000000017941 */ /* 0x000fea0003800000 */
.L_x_83:
        /* <DEDUP_REMOVED lines=12> */
.L_x_86:
[----:B------:R-:W-:Y:S05]  /*5ac0*/  BSYNC B1 ;  /* 0x0000000000017941 */ /* 0x000fea0003800000 */
.L_x_85:
        /* <DEDUP_REMOVED lines=12> */
.L_x_88:
[----:B------:R-:W-:Y:S05]  /*5b90*/  BSYNC B1 ;  /* 0x0000000000017941 */ /* 0x000fea0003800000 */
.L_x_87:
        /* <DEDUP_REMOVED lines=12> */
.L_x_90:
[----:B------:R-:W-:Y:S05]  /*5c60*/  BSYNC B1 ;  /* 0x0000000000017941 */ /* 0x000fea0003800000 */
.L_x_89:
        /* <DEDUP_REMOVED lines=12> */
.L_x_92:
[----:B------:R-:W-:Y:S05]  /*5d30*/  BSYNC B1 ;  /* 0x0000000000017941 */ /* 0x000fea0003800000 */
.L_x_91:
        /* <DEDUP_REMOVED lines=12> */
.L_x_94:
[----:B------:R-:W-:Y:S05]  /*5e00*/  BSYNC B1 ;  /* 0x0000000000017941 */ /* 0x000fea0003800000 */
.L_x_93:
        /* <DEDUP_REMOVED lines=12> */
.L_x_96:
[----:B------:R-:W-:Y:S05]  /*5ed0*/  BSYNC B1 ;  /* 0x0000000000017941 */ /* 0x000fea0003800000 */
.L_x_95:
        /* <DEDUP_REMOVED lines=12> */
.L_x_98:
[----:B------:R-:W-:Y:S05]  /*5fa0*/  BSYNC B1 ;  /* 0x0000000000017941 */ /* 0x000fea0003800000 */
.L_x_97:
        /* <DEDUP_REMOVED lines=12> */
.L_x_100:
[----:B------:R-:W-:Y:S05]  /*6070*/  BSYNC B1 ;  /* 0x0000000000017941 */ /* 0x000fea0003800000 */
.L_x_99:
        /* <DEDUP_REMOVED lines=12> */
.L_x_102:
[----:B------:R-:W-:Y:S05]  /*6140*/  BSYNC B1 ;  /* 0x0000000000017941 */ /* 0x000fea0003800000 */
.L_x_101:
        /* <DEDUP_REMOVED lines=12> */
.L_x_104:
[----:B------:R-:W-:Y:S05]  /*6210*/  BSYNC B1 ;  /* 0x0000000000017941 */ /* 0x000fea0003800000 */
.L_x_103:
        /* <DEDUP_REMOVED lines=12> */
.L_x_106:
[----:B------:R-:W-:Y:S05]  /*62e0*/  BSYNC B1 ;  /* 0x0000000000017941 */ /* 0x000fea0003800000 */
.L_x_105:
        /* <DEDUP_REMOVED lines=12> */
.L_x_108:
[----:B------:R-:W-:Y:S05]  /*63b0*/  BSYNC B1 ;  /* 0x0000000000017941 */ /* 0x000fea0003800000 */
.L_x_107:
        /* <DEDUP_REMOVED lines=12> */
.L_x_110:
[----:B------:R-:W-:Y:S05]  /*6480*/  BSYNC B1 ;  /* 0x0000000000017941 */ /* 0x000fea0003800000 */
.L_x_109:
        /* <DEDUP_REMOVED lines=12> */
.L_x_112:
[----:B------:R-:W-:Y:S05]  /*6550*/  BSYNC B1 ;  /* 0x0000000000017941 */ /* 0x000fea0003800000 */
.L_x_111:
[----:B-----5:R-:W-:Y:S01]  /*6560*/  LOP3.LUT R7, R7, 0xff, RZ, 0xc0, !PT ;  /* 0x000000ff07077812 */ /* 0x020fe200078ec0ff */
[----:B------:R-:W-:Y:S01]  /*6570*/  BSSY B1, `(.L_x_113) ;  /* 0x000000b000017945 */ /* 0x000fe20003800000 */
[----:B------:R-:W-:Y:S02]  /*6580*/  ISETP.LT.OR P5, PT, R33, 0x29, !P2 ;  /* 0x000000292100780c */ /* 0x000fe400057a1670 */
[----:B------:R-:W-:-:S05]  /*6590*/  F2FP.F16.E4M3.UNPACK_B R7, R7 ;  /* 0x00000007ff07723e */ /* 0x000fca00020006ff */
[----:B0-2---:R-:W-:-:S05]  /*65a0*/  HADD2.F32 R26, -RZ, R7.H0_H0 ;  /* 0x20000007ff1a7230 */ /* 0x005fca0000004100 */
[----:B------:R-:W-:-:S04]  /*65b0*/  FMUL R7, R26, R9 ;  /* 0x000000091a077220 */ /* 0x000fc80000400000 */
[----:B------:R-:W-:-:S05]  /*65c0*/  FFMA R7, R76, R8, R7 ;  /* 0x000000084c077223 */ /* 0x000fca0000000007 */
[----:B------:R-:W-:Y:S02]  /*65d0*/  F2FP.SATFINITE.E4M3.F32.PACK_AB_MERGE_C R27, RZ, R7, RZ ;  /* 0x00000007ff1b723e */ /* 0x000fe400048070ff */
[----:B------:R-:W-:-:S03]  /*65e0*/  PRMT R7, RZ, 0x7610, R7 ;  /* 0x00007610ff077816 */ /* 0x000fc60000000007 */
[----:B------:R0:W-:Y:S01]  /*65f0*/  @!P3 STG.E.U8 desc[UR24][R10.64+0x29], R27 ;  /* 0x0000291b0a00b986 */ /* 0x0001e2000c101118 */
[----:B------:R-:W-:Y:S05]  /*6600*/  @P5 BRA `(.L_x_114) ;  /* 0x0000000000045947 */ /* 0x000fea0003800000 */
[----:B------:R2:W5:Y:S02]  /*6610*/  LDG.E.U8 R7, desc[UR24][R30.64+0x28] ;  /* 0x000028181e077981 */ /* 0x000564000c1e1100 */
.L_x_114:
[----:B------:R-:W-:Y:S05]  /*6620*/  BSYNC B1 ;  /* 0x0000000000017941 */ /* 0x000fea0003800000 */
.L_x_113:
[----:B-----5:R-:W-:Y:S01]  /*6630*/  LOP3.LUT R7, R7, 0xff, RZ, 0xc0, !PT ;  /* 0x000000ff07077812 */ /* 0x020fe200078ec0ff */
[----:B------:R-:W-:Y:S01]  /*6640*/  BSSY B1, `(.L_x_115) ;  /* 0x000000b000017945 */ /* 0x000fe20003800000 */
[----:B------:R-:W-:Y:S02]  /*6650*/  ISETP.LT.OR P2, PT, R33, 0x2a, !P2 ;  /* 0x0000002a2100780c */ /* 0x000fe40005741670 */
[----:B------:R-:W-:-:S05]  /*6660*/  F2FP.F16.E4M3.UNPACK_B R7, R7 ;  /* 0x00000007ff07723e */ /* 0x000fca00020006ff */
[----:B0-----:R-:W-:Y:S01]  /*6670*/  HADD2.F32 R10, -RZ, R7.H0_H0 ;  /* 0x20000007ff0a7230 */ /* 0x001fe20000004100 */
[----:B------:R-:W-:-:S04]  /*6680*/  PRMT R7, RZ, 0x7610, R7 ;  /* 0x00007610ff077816 */ /* 0x000fc80000000007 */
[----:B------:R-:W-:-:S04]  /*6690*/  FMUL R10, R10, R9 ;  /* 0x000000090a0a7220 */ /* 0x000fc80000400000 */
[----:B------:R-:W-:-:S05]  /*66a0*/  FFMA R10, R75, R8, R10 ;  /* 0x000000084b0a7223 */ /* 0x000fca000000000a */
[----:B------:R-:W-:-:S05]  /*66b0*/  F2FP.SATFINITE.E4M3.F32.PACK_AB_MERGE_C R11, RZ, R10, RZ ;  /* 0x0000000aff0b723e */ /* 0x000fca00048070ff */
[----:B------:R0:W-:Y:S01]  /*66c0*/  @!P5 STG.E.U8 desc[UR24][R16.64+0x28], R11 ;  /* 0x0000280b1000d986 */ /* 0x0001e2000c101118 */
[----:B------:R-:W-:Y:S05]  /*66d0*/  @P2 BRA `(.L_x_116) ;  /* 0x0000000000042947 */ /* 0x000fea0003800000 */
[----:B------:R0:W5:Y:S02]  /*66e0*/  LDG.E.U8 R7, desc[UR24][R30.64+0x29] ;  /* 0x000029181e077981 */ /* 0x000164000c1e1100 */
.L_x_116:
[----:B------:R-:W-:Y:S05]  /*66f0*/  BSYNC B1 ;  /* 0x0000000000017941 */ /* 0x000fea0003800000 */
.L_x_115:
        /* <DEDUP_REMOVED lines=12> */
.L_x_118:
[----:B------:R-:W-:Y:S05]  /*67c0*/  BSYNC B1 ;  /* 0x0000000000017941 */ /* 0x000fea0003800000 */
.L_x_117:
        /* <DEDUP_REMOVED lines=12> */
.L_x_120:
[----:B------:R-:W-:Y:S05]  /*6890*/  BSYNC B1 ;  /* 0x0000000000017941 */ /* 0x000fea0003800000 */
.L_x_119:
        /* <DEDUP_REMOVED lines=12> */
.L_x_122:
[----:B------:R-:W-:Y:S05]  /*6960*/  BSYNC B1 ;  /* 0x0000000000017941 */ /* 0x000fea0003800000 */
.L_x_121:
        /* <DEDUP_REMOVED lines=12> */
.L_x_124:
[----:B------:R-:W-:Y:S05]  /*6a30*/  BSYNC B1 ;  /* 0x0000000000017941 */ /* 0x000fea0003800000 */
.L_x_123:
        /* <DEDUP_REMOVED lines=12> */
.L_x_126:
[----:B------:R-:W-:Y:S05]  /*6b00*/  BSYNC B1 ;  /* 0x0000000000017941 */ /* 0x000fea0003800000 */
.L_x_125:
        /* <DEDUP_REMOVED lines=12> */
.L_x_128:
[----:B------:R-:W-:Y:S05]  /*6bd0*/  BSYNC B1 ;  /* 0x0000000000017941 */ /* 0x000fea0003800000 */
.L_x_127:
        /* <DEDUP_REMOVED lines=12> */
.L_x_130:
[----:B------:R-:W-:Y:S05]  /*6ca0*/  BSYNC B1 ;  /* 0x0000000000017941 */ /* 0x000fea0003800000 */
.L_x_129:
        /* <DEDUP_REMOVED lines=12> */
.L_x_132:
[----:B------:R-:W-:Y:S05]  /*6d70*/  BSYNC B1 ;  /* 0x0000000000017941 */ /* 0x000fea0003800000 */
.L_x_131:
[----:B------:R-:W-:Y:S05]  /*6d80*/  @P0 BRA `(.L_x_133) ;  /* 0x0000000c00300947 */ /* 0x000fea0003800000 */
[----:B-----5:R-:W-:-:S04]  /*6d90*/  LOP3.LUT R7, R7, 0xff, RZ, 0xc0, !PT ;  /* 0x000000ff07077812 */ /* 0x020fc800078ec0ff */
[----:B------:R-:W-:-:S05]  /*6da0*/  F2FP.F16.E4M3.UNPACK_B R7, R7 ;  /* 0x00000007ff07723e */ /* 0x000fca00020006ff */
[----:B------:R-:W-:-:S05]  /*6db0*/  HADD2.F32 R10, -RZ, R7.H0_H0 ;  /* 0x20000007ff0a7230 */ /* 0x000fca0000004100 */
[----:B------:R-:W-:-:S04]  /*6dc0*/  FMUL R7, R10, R9 ;  /* 0x000000090a077220 */ /* 0x000fc80000400000 */
[----:B------:R-:W-:-:S05]  /*6dd0*/  FFMA R7, R18, R8, R7 ;  /* 0x0000000812077223 */ /* 0x000fca0000000007 */
[----:B------:R-:W-:-:S05]  /*6de0*/  F2FP.SATFINITE.E4M3.F32.PACK_AB_MERGE_C R7, RZ, R7, RZ ;  /* 0x00000007ff07723e */ /* 0x000fca00048070ff */
[----:B------:R0:W-:Y:S01]  /*6df0*/  STG.E.U8 desc[UR24][R12.64+0x29], R7 ;  /* 0x000029070c007986 */ /* 0x0001e2000c101118 */
[----:B------:R-:W-:Y:S05]  /*6e00*/  BRA `(.L_x_133) ;  /* 0x0000000c00107947 */ /* 0x000fea0003800000 */
.L_x_36:
[----:B------:R-:W-:Y:S01]  /*6e10*/  ISETP.GE.AND P3, PT, R38, 0x1, PT ;  /* 0x000000012600780c */ /* 0x000fe20003f66270 */
[-C--:B--2---:R-:W-:Y:S01]  /*6e20*/  FMUL R113, R113, R8.reuse ;  /* 0x0000000871717220 */ /* 0x084fe20000400000 */
[-C--:B------:R-:W-:Y:S01]  /*6e30*/  FMUL R112, R112, R8.reuse ;  /* 0x0000000870707220 */ /* 0x080fe20000400000 */
[----:B------:R-:W-:Y:S01]  /*6e40*/  ISETP.GE.AND P2, PT, R38, 0x9, PT ;  /* 0x000000092600780c */ /* 0x000fe20003f46270 */
[-C--:B------:R-:W-:Y:S01]  /*6e50*/  FMUL R111, R111, R8.reuse ;  /* 0x000000086f6f7220 */ /* 0x080fe20000400000 */
[C---:B------:R-:W-:Y:S01]  /*6e60*/  ISETP.LT.OR P0, PT, R33.reuse, 0x1, !P3 ;  /* 0x000000012100780c */ /* 0x040fe20005f01670 */
[-C--:B------:R-:W-:Y:S01]  /*6e70*/  FMUL R110, R110, R8.reuse ;  /* 0x000000086e6e7220 */ /* 0x080fe20000400000 */
[----:B------:R-:W-:Y:S01]  /*6e80*/  ISETP.LT.OR P6, PT, R33, 0x2, !P3 ;  /* 0x000000022100780c */ /* 0x000fe20005fc1670 */
[-C--:B------:R-:W-:Y:S01]  /*6e90*/  FMUL R109, R109, R8.reuse ;  /* 0x000000086d6d7220 */ /* 0x080fe20000400000 */
[----:B------:R-:W-:Y:S01]  /*6ea0*/  F2FP.SATFINITE.E4M3.F32.PACK_AB_MERGE_C R113, RZ, R113, RZ ;  /* 0x00000071ff71723e */ /* 0x000fe200048070ff */
[----:B------:R-:W-:Y:S01]  /*6eb0*/  FMUL R108, R108, R8 ;  /* 0x000000086c6c7220 */ /* 0x000fe20000400000 */
[----:B------:R-:W-:Y:S01]  /*6ec0*/  F2FP.SATFINITE.E4M3.F32.PACK_AB_MERGE_C R7, RZ, R112, RZ ;  /* 0x00000070ff07723e */ /* 0x000fe200048070ff */
[-C--:B------:R-:W-:Y:S01]  /*6ed0*/  FMUL R107, R107, R8.reuse ;  /* 0x000000086b6b7220 */ /* 0x080fe20000400000 */
[C---:B------:R-:W-:Y:S01]  /*6ee0*/  ISETP.LT.OR P1, PT, R33.reuse, 0x2, !P2 ;  /* 0x000000022100780c */ /* 0x040fe20005721670 */
[-C--:B------:R-:W-:Y:S01]  /*6ef0*/  FMUL R106, R106, R8.reuse ;  /* 0x000000086a6a7220 */ /* 0x080fe20000400000 */
[----:B------:R-:W-:Y:S01]  /*6f00*/  ISETP.LT.OR P5, PT, R33, 0x9, !P3 ;  /* 0x000000092100780c */ /* 0x000fe20005fa1670 */
[-C--:B------:R-:W-:Y:S01]  /*6f10*/  FMUL R105, R105, R8.reuse ;  /* 0x0000000869697220 */ /* 0x080fe20000400000 */
[----:B------:R-:W-:Y:S01]  /*6f20*/  F2FP.SATFINITE.E4M3.F32.PACK_AB_MERGE_C R111, RZ, R111, RZ ;  /* 0x0000006fff6f723e */ /* 0x000fe200048070ff */
[----:B------:R-:W-:Y:S01]  /*6f30*/  @!P0 STG.E.U8 desc[UR24][R10.64], R113 ;  /* 0x000000710a008986 */ /* 0x000fe2000c101118 */
[C---:B------:R-:W-:Y:S01]  /*6f40*/  ISETP.LT.OR P0, PT, R33.reuse, 0x1, !P2 ;  /* 0x000000012100780c */ /* 0x040fe20005701670 */
[----:B------:R-:W-:Y:S01]  /*6f50*/  FMUL R104, R104, R8 ;  /* 0x0000000868687220 */ /* 0x000fe20000400000 */
[----:B------:R-:W-:Y:S01]  /*6f60*/  F2FP.SATFINITE.E4M3.F32.PACK_AB_MERGE_C R25, RZ, R110, RZ ;  /* 0x0000006eff19723e */ /* 0x000fe200048070ff */
[----:B------:R0:W-:Y:S01]  /*6f70*/  @!P6 STG.E.U8 desc[UR24][R10.64+0x1], R7 ;  /* 0x000001070a00e986 */ /* 0x0001e2000c101118 */
[----:B------:R-:W-:Y:S01]  /*6f80*/  ISETP.LT.OR P6, PT, R33, 0xa, !P3 ;  /* 0x0000000a2100780c */ /* 0x000fe20005fc1670 */
[----:B------:R-:W-:Y:S01]  /*6f90*/  FMUL R103, R103, R8 ;  /* 0x0000000867677220 */ /* 0x000fe20000400000 */
[----:B------:R-:W-:Y:S01]  /*6fa0*/  F2FP.SATFINITE.E4M3.F32.PACK_AB_MERGE_C R109, RZ, R109, RZ ;  /* 0x0000006dff6d723e */ /* 0x000fe200048070ff */
[----:B------:R1:W-:Y:S01]  /*6fb0*/  @!P1 STG.E.U8 desc[UR24][R16.64+0x1], R25 ;  /* 0x0000011910009986 */ /* 0x0003e2000c101118 */
[----:B------:R-:W-:Y:S01]  /*6fc0*/  F2FP.SATFINITE.E4M3.F32.PACK_AB_MERGE_C R27, RZ, R108, RZ ;  /* 0x0000006cff1b723e */ /* 0x000fe200048070ff */
[-C--:B------:R-:W-:Y:S01]  /*6fd0*/  FMUL R102, R102, R8.reuse ;  /* 0x0000000866667220 */ /* 0x080fe20000400000 */
[----:B------:R-:W-:Y:S01]  /*6fe0*/  ISETP.GE.AND P1, PT, R38, 0x81, PT ;  /* 0x000000812600780c */ /* 0x000fe20003f26270 */
[-C--:B------:R-:W-:Y:S01]  /*6ff0*/  FMUL R101, R101, R8.reuse ;  /* 0x0000000865657220 */ /* 0x080fe20000400000 */
[----:B------:R-:W-:Y:S01]  /*7000*/  F2FP.SATFINITE.E4M3.F32.PACK_AB_MERGE_C R107, RZ, R107, RZ ;  /* 0x0000006bff6b723e */ /* 0x000fe200048070ff */
[----:B------:R-:W-:Y:S01]  /*7010*/  @!P0 STG.E.U8 desc[UR24][R16.64], R111 ;  /* 0x0000006f10008986 */ /* 0x000fe2000c101118 */
[C---:B------:R-:W-:Y:S01]  /*7020*/  ISETP.LT.OR P0, PT, R33.reuse, 0x9, !P2 ;  /* 0x000000092100780c */ /* 0x040fe20005701670 */
[----:B------:R-:W-:Y:S01]  /*7030*/  FMUL R100, R100, R8 ;  /* 0x0000000864647220 */ /* 0x000fe20000400000 */
[----:B0-----:R-:W-:Y:S01]  /*7040*/  F2FP.SATFINITE.E4M3.F32.PACK_AB_MERGE_C R7, RZ, R106, RZ ;  /* 0x0000006aff07723e */ /* 0x001fe200048070ff */
[----:B------:R-:W-:Y:S01]  /*7050*/  @!P5 STG.E.U8 desc[UR24][R10.64+0x8], R109 ;  /* 0x0000086d0a00d986 */ /* 0x000fe2000c101118 */
[----:B------:R-:W-:Y:S01]  /*7060*/  ISETP.LT.OR P5, PT, R33, 0xa, !P2 ;  /* 0x0000000a2100780c */ /* 0x000fe200057a1670 */
[-C--:B------:R-:W-:Y:S01]  /*7070*/  FMUL R99, R99, R8.reuse ;  /* 0x0000000863637220 */ /* 0x080fe20000400000 */
[----:B------:R-:W-:Y:S01]  /*7080*/  F2FP.SATFINITE.E4M3.F32.PACK_AB_MERGE_C R105, RZ, R105, RZ ;  /* 0x00000069ff69723e */ /* 0x000fe200048070ff */
[----:B------:R-:W-:Y:S01]  /*7090*/  @!P6 STG.E.U8 desc[UR24][R10.64+0x9], R27 ;  /* 0x0000091b0a00e986 */ /* 0x000fe2000c101118 */
[----:B------:R-:W-:Y:S01]  /*70a0*/  ISETP.LT.OR P6, PT, R33, 0x1, !P1 ;  /* 0x000000012100780c */ /* 0x000fe20004fc1670 */
[----:B------:R-:W-:Y:S01]  /*70b0*/  FMUL R98, R98, R8 ;  /* 0x0000000862627220 */ /* 0x000fe20000400000 */
[----:B-1----:R-:W-:Y:S01]  /*70c0*/  F2FP.SATFINITE.E4M3.F32.PACK_AB_MERGE_C R25, RZ, R104, RZ ;  /* 0x00000068ff19723e */ /* 0x002fe200048070ff */
[-C--:B------:R-:W-:Y:S01]  /*70d0*/  FMUL R97, R97, R8.reuse ;  /* 0x0000000861617220 */ /* 0x080fe20000400000 */
[----:B------:R-:W-:Y:S01]  /*70e0*/  F2FP.SATFINITE.E4M3.F32.PACK_AB_MERGE_C R103, RZ, R103, RZ ;  /* 0x00000067ff67723e */ /* 0x000fe200048070ff */
[----:B------:R-:W-:Y:S01]  /*70f0*/  @!P0 STG.E.U8 desc[UR24][R16.64+0x8], R107 ;  /* 0x0000086b10008986 */ /* 0x000fe2000c101118 */
[----:B------:R-:W-:Y:S01]  /*7100*/  ISETP.GE.AND P0, PT, R38, 0x89, PT ;  /* 0x000000892600780c */ /* 0x000fe20003f06270 */
[-C--:B------:R-:W-:Y:S01]  /*7110*/  FMUL R96, R96, R8.reuse ;  /* 0x0000000860607220 */ /* 0x080fe20000400000 */
[----:B------:R-:W-:Y:S01]  /*7120*/  F2FP.SATFINITE.E4M3.F32.PACK_AB_MERGE_C R101, RZ, R101, RZ ;  /* 0x00000065ff65723e */ /* 0x000fe200048070ff */
[----:B------:R0:W-:Y:S01]  /*7130*/  @!P5 STG.E.U8 desc[UR24][R16.64+0x9], R7 ;  /* 0x000009071000d986 */ /* 0x0001e2000c101118 */
[----:B------:R-:W-:Y:S01]  /*7140*/  ISETP.LT.OR P5, PT, R33, 0x2, !P1 ;  /* 0x000000022100780c */ /* 0x000fe20004fa1670 */
[-C--:B------:R-:W-:Y:S01]  /*7150*/  FMUL R95, R95, R8.reuse ;  /* 0x000000085f5f7220 */ /* 0x080fe20000400000 */
[----:B------:R-:W-:Y:S01]  /*7160*/  F2FP.SATFINITE.E4M3.F32.PACK_AB_MERGE_C R99, RZ, R99, RZ ;  /* 0x00000063ff63723e */ /* 0x000fe200048070ff */
[----:B------:R-:W-:Y:S01]  /*7170*/  @!P6 STG.E.U8 desc[UR24][R14.64], R105 ;  /* 0x000000690e00e986 */ /* 0x000fe2000c101118 */
[----:B------:R-:W-:Y:S01]  /*7180*/  ISETP.LT.OR P6, PT, R33, 0x1, !P0 ;  /* 0x000000012100780c */ /* 0x000fe200047c1670 */
[-C--:B------:R-:W-:Y:S01]  /*7190*/  FMUL R94, R94, R8.reuse ;  /* 0x000000085e5e7220 */ /* 0x080fe20000400000 */
[----:B------:R-:W-:Y:S01]  /*71a0*/  F2FP.SATFINITE.E4M3.F32.PACK_AB_MERGE_C R97, RZ, R97, RZ ;  /* 0x00000061ff61723e */ /* 0x000fe200048070ff */
[-C--:B------:R-:W-:Y:S01]  /*71b0*/  FMUL R93, R93, R8.reuse ;  /* 0x000000085d5d7220 */ /* 0x080fe20000400000 */
[----:B------:R-:W-:Y:S01]  /*71c0*/  F2FP.SATFINITE.E4M3.F32.PACK_AB_MERGE_C R95, RZ, R95, RZ ;  /* 0x0000005fff5f723e */ /* 0x000fe200048070ff */
[-C--:B------:R-:W-:Y:S01]  /*71d0*/  FMUL R92, R92, R8.reuse ;  /* 0x000000085c5c7220 */ /* 0x080fe20000400000 */
[----:B------:R-:W-:Y:S01]  /*71e0*/  FMUL R91, R91, R8 ;  /* 0x000000085b5b7220 */ /* 0x000fe20000400000 */
[----:B0-----:R-:W-:Y:S01]  /*71f0*/  F2FP.SATFINITE.E4M3.F32.PACK_AB_MERGE_C R7, RZ, R102, RZ ;  /* 0x00000066ff07723e */ /* 0x001fe200048070ff */
[-C--:B------:R-:W-:Y:S01]  /*7200*/  FMUL R90, R90, R8.reuse ;  /* 0x000000085a5a7220 */ /* 0x080fe20000400000 */
        /* <DEDUP_REMOVED lines=51> */
[-C--:B------:R-:W-:Y:S01]  /*7540*/  FMUL R20, R20, R8.reuse ;  /* 0x0000000814147220 */ /* 0x080fe20000400000 */
[-C--:B------:R-:W-:Y:S01]  /*7550*/  FMUL R19, R19, R8.reuse ;  /* 0x0000000813137220 */ /* 0x080fe20000400000 */
[----:B------:R-:W-:Y:S01]  /*7560*/  FMUL R18, R18, R8 ;  /* 0x0000000812127220 */ /* 0x000fe20000400000 */
[----:B0-----:R-:W-:-:S02]  /*7570*/  F2FP.SATFINITE.E4M3.F32.PACK_AB_MERGE_C R7, RZ, R94, RZ ;  /* 0x0000005eff07723e */ /* 0x001fc400048070ff */
[----:B------:R0:W-:Y:S01]  /*7580*/  @!P5 STG.E.U8 desc[UR24][R10.64+0x11], R25 ;  /* 0x000011190a00d986 */ /* 0x0001e2000c101118 */
[C---:B------:R-:W-:Y:S02]  /*7590*/  ISETP.LT.OR P5, PT, R33.reuse, 0x12, !P2 ;  /* 0x000000122100780c */ /* 0x040fe400057a1670 */
[----:B------:R-:W-:Y:S01]  /*75a0*/  F2FP.SATFINITE.E4M3.F32.PACK_AB_MERGE_C R23, RZ, R23, RZ ;  /* 0x00000017ff17723e */ /* 0x000fe200048070ff */
[----:B------:R-:W-:Y:S01]  /*75b0*/  @!P6 STG.E.U8 desc[UR24][R16.64+0x10], R95 ;  /* 0x0000105f1000e986 */ /* 0x000fe2000c101118 */
[----:B------:R-:W-:Y:S02]  /*75c0*/  ISETP.LT.OR P6, PT, R33, 0x19, !P3 ;  /* 0x000000192100780c */ /* 0x000fe40005fc1670 */
[----:B------:R-:W-:Y:S02]  /*75d0*/  F2FP.SATFINITE.E4M3.F32.PACK_AB_MERGE_C R21, RZ, R21, RZ ;  /* 0x00000015ff15723e */ /* 0x000fe400048070ff */
[----:B------:R-:W-:Y:S02]  /*75e0*/  F2FP.SATFINITE.E4M3.F32.PACK_AB_MERGE_C R19, RZ, R19, RZ ;  /* 0x00000013ff13723e */ /* 0x000fe400048070ff */
[----:B0-----:R-:W-:-:S03]  /*75f0*/  F2FP.SATFINITE.E4M3.F32.PACK_AB_MERGE_C R25, RZ, R92, RZ ;  /* 0x0000005cff19723e */ /* 0x001fc600048070ff */
[----:B------:R0:W-:Y:S01]  /*7600*/  @!P5 STG.E.U8 desc[UR24][R16.64+0x11], R7 ;  /* 0x000011071000d986 */ /* 0x0001e2000c101118 */
[----:B------:R-:W-:-:S03]  /*7610*/  ISETP.LT.OR P5, PT, R33, 0x1a, !P3 ;  /* 0x0000001a2100780c */ /* 0x000fc60005fa1670 */
[----:B------:R-:W-:Y:S01]  /*7620*/  @!P6 STG.E.U8 desc[UR24][R10.64+0x18], R93 ;  /* 0x0000185d0a00e986 */ /* 0x000fe2000c101118 */
[----:B------:R-:W-:Y:S02]  /*7630*/  ISETP.LT.OR P6, PT, R33, 0x19, !P2 ;  /* 0x000000192100780c */ /* 0x000fe400057c1670 */
[----:B0-----:R-:W-:-:S07]  /*7640*/  F2FP.SATFINITE.E4M3.F32.PACK_AB_MERGE_C R7, RZ, R90, RZ ;  /* 0x0000005aff07723e */ /* 0x001fce00048070ff */
        /* <DEDUP_REMOVED lines=33> */
[C---:B------:R-:W-:Y:S02]  /*7860*/  ISETP.LT.OR P6, PT, R33.reuse, 0x29, !P3 ;  /* 0x000000292100780c */ /* 0x040fe40005fc1670 */
[----:B------:R-:W-:Y:S02]  /*7870*/  ISETP.LT.OR P3, PT, R33, 0x2a, !P3 ;  /* 0x0000002a2100780c */ /* 0x000fe40005f61670 */
[----:B0-----:R-:W-:-:S05]  /*7880*/  F2FP.SATFINITE.E4M3.F32.PACK_AB_MERGE_C R25, RZ, R76, RZ ;  /* 0x0000004cff19723e */ /* 0x001fca00048070ff */
[----:B------:R0:W-:Y:S01]  /*7890*/  @!P5 STG.E.U8 desc[UR24][R16.64+0x21], R7 ;  /* 0x000021071000d986 */ /* 0x0001e2000c101118 */
[C---:B------:R-:W-:Y:S02]  /*78a0*/  ISETP.LT.OR P5, PT, R33.reuse, 0x29, !P2 ;  /* 0x000000292100780c */ /* 0x040fe400057a1670 */
[C---:B------:R-:W-:Y:S01]  /*78b0*/  ISETP.LT.OR P2, PT, R33.reuse, 0x2a, !P2 ;  /* 0x0000002a2100780c */ /* 0x040fe20005741670 */
[----:B------:R-:W-:Y:S01]  /*78c0*/  @!P6 STG.E.U8 desc[UR24][R10.64+0x28], R77 ;  /* 0x0000284d0a00e986 */ /* 0x000fe2000c101118 */
[----:B------:R-:W-:-:S03]  /*78d0*/  ISETP.LT.OR P6, PT, R33, 0x21, !P1 ;  /* 0x000000212100780c */ /* 0x000fc60004fc1670 */
[----:B------:R1:W-:Y:S01]  /*78e0*/  @!P3 STG.E.U8 desc[UR24][R10.64+0x29], R25 ;  /* 0x000029190a00b986 */ /* 0x0003e2000c101118 */
[----:B------:R-:W-:Y:S02]  /*78f0*/  ISETP.LT.OR P3, PT, R33, 0x22, !P1 ;  /* 0x000000222100780c */ /* 0x000fe40004f61670 */
[----:B0-----:R-:W-:-:S03]  /*7900*/  F2FP.SATFINITE.E4M3.F32.PACK_AB_MERGE_C R7, RZ, R74, RZ ;  /* 0x0000004aff07723e */ /* 0x001fc600048070ff */
[----:B------:R-:W-:Y:S01]  /*7910*/  @!P5 STG.E.U8 desc[UR24][R16.64+0x28], R75 ;  /* 0x0000284b1000d986 */ /* 0x000fe2000c101118 */
[----:B------:R-:W-:-:S03]  /*7920*/  ISETP.LT.OR P5, PT, R33, 0x21, !P0 ;  /* 0x000000212100780c */ /* 0x000fc600047a1670 */
[----:B------:R0:W-:Y:S01]  /*7930*/  @!P2 STG.E.U8 desc[UR24][R16.64+0x29], R7 ;  /* 0x000029071000a986 */ /* 0x0001e2000c101118 */
[C---:B------:R-:W-:Y:S02]  /*7940*/  ISETP.LT.OR P2, PT, R33.reuse, 0x29, !P1 ;  /* 0x000000292100780c */ /* 0x040fe40004f41670 */
[----:B-1----:R-:W-:Y:S01]  /*7950*/  F2FP.SATFINITE.E4M3.F32.PACK_AB_MERGE_C R11, RZ, R72, RZ ;  /* 0x00000048ff0b723e */ /* 0x002fe200048070ff */
[----:B------:R-:W-:Y:S01]  /*7960*/  @!P6 STG.E.U8 desc[UR24][R14.64+0x20], R73 ;  /* 0x000020490e00e986 */ /* 0x000fe2000c101118 */
[C---:B------:R-:W-:Y:S02]  /*7970*/  ISETP.LT.OR P6, PT, R33.reuse, 0x22, !P0 ;  /* 0x000000222100780c */ /* 0x040fe400047c1670 */
[C---:B------:R-:W-:Y:S01]  /*7980*/  ISETP.LT.OR P1, PT, R33.reuse, 0x2a, !P1 ;  /* 0x0000002a2100780c */ /* 0x040fe20004f21670 */
[----:B------:R1:W-:Y:S01]  /*7990*/  @!P3 STG.E.U8 desc[UR24][R14.64+0x21], R11 ;  /* 0x0000210b0e00b986 */ /* 0x0003e2000c101118 */
[C---:B------:R-:W-:Y:S02]  /*79a0*/  ISETP.LT.OR P3, PT, R33.reuse, 0x29, !P0 ;  /* 0x000000292100780c */ /* 0x040fe40004761670 */
[----:B------:R-:W-:Y:S01]  /*79b0*/  ISETP.LT.OR P0, PT, R33, 0x2a, !P0 ;  /* 0x0000002a2100780c */ /* 0x000fe20004701670 */
[----:B------:R2:W-:Y:S01]  /*79c0*/  @!P5 STG.E.U8 desc[UR24][R12.64+0x20], R23 ;  /* 0x000020170c00d986 */ /* 0x0005e2000c101118 */
[----:B0-----:R-:W-:-:S02]  /*79d0*/  F2FP.SATFINITE.E4M3.F32.PACK_AB_MERGE_C R7, RZ, R22, RZ ;  /* 0x00000016ff07723e */ /* 0x001fc400048070ff */
[----:B------:R-:W-:-:S03]  /*79e0*/  F2FP.SATFINITE.E4M3.F32.PACK_AB_MERGE_C R17, RZ, R18, RZ ;  /* 0x00000012ff11723e */ /* 0x000fc600048070ff */
[----:B------:R2:W-:Y:S01]  /*79f0*/  @!P6 STG.E.U8 desc[UR24][R12.64+0x21], R7 ;  /* 0x000021070c00e986 */ /* 0x0005e2000c101118 */
[----:B-1----:R-:W-:-:S03]  /*7a00*/  F2FP.SATFINITE.E4M3.F32.PACK_AB_MERGE_C R11, RZ, R20, RZ ;  /* 0x00000014ff0b723e */ /* 0x002fc600048070ff */
[----:B------:R2:W-:Y:S04]  /*7a10*/  @!P2 STG.E.U8 desc[UR24][R14.64+0x28], R21 ;  /* 0x000028150e00a986 */ /* 0x0005e8000c101118 */
[----:B------:R2:W-:Y:S04]  /*7a20*/  @!P1 STG.E.U8 desc[UR24][R14.64+0x29], R11 ;  /* 0x0000290b0e009986 */ /* 0x0005e8000c101118 */
[----:B------:R2:W-:Y:S04]  /*7a30*/  @!P3 STG.E.U8 desc[UR24][R12.64+0x28], R19 ;  /* 0x000028130c00b986 */ /* 0x0005e8000c101118 */
[----:B------:R2:W-:Y:S02]  /*7a40*/  @!P0 STG.E.U8 desc[UR24][R12.64+0x29], R17 ;  /* 0x000029110c008986 */ /* 0x0005e4000c101118 */
.L_x_133:
[----:B------:R-:W-:Y:S05]  /*7a50*/  BSYNC B0 ;  /* 0x0000000000007941 */ /* 0x000fea0003800000 */
.L_x_35:
[----:B------:R-:W-:Y:S01]  /*7a60*/  ULDC UR6, c[0x0][0xc] ;  /* 0x0000030000067ab9 */ /* 0x000fe20000000800 */
[----:B------:R-:W-:Y:S01]  /*7a70*/  ULDC UR7, c[0x0][0x10] ;  /* 0x0000040000077ab9 */ /* 0x000fe20000000800 */
[----:B0-2--5:R-:W0:Y:S01]  /*7a80*/  LDC R7, c[0x0][0x14] ;  /* 0x00000500ff077b82 */ /* 0x025e220000000800 */
[----:B------:R-:W-:Y:S01]  /*7a90*/  UIMAD.WIDE.U32 UR6, UR6, UR7, URZ ;  /* 0x00000007060672a5 */ /* 0x000fe2000f8e003f */
[----:B------:R-:W-:Y:S01]  /*7aa0*/  PRMT R10, RZ, 0x7610, R10 ;  /* 0x00007610ff0a7816 */ /* 0x000fe2000000000a */
[----:B------:R-:W-:-:S04]  /*7ab0*/  IMAD.MOV.U32 R12, RZ, RZ, -0x1 ;  /* 0xffffffffff0c7424 */ /* 0x000fc800078e00ff */
[----:B0-----:R-:W-:-:S04]  /*7ac0*/  IMAD.WIDE.U32 R2, R7, UR6, R2 ;  /* 0x0000000607027c25 */ /* 0x001fc8000f8e0002 */
[----:B------:R-:W-:Y:S01]  /*7ad0*/  IMAD R7, R7, UR7, RZ ;  /* 0x0000000707077c24 */ /* 0x000fe2000f8e02ff */
[----:B------:R-:W-:Y:S02]  /*7ae0*/  ULDC.64 UR6, c[0x0][0x650] ;  /* 0x0001940000067ab9 */ /* 0x000fe40000000a00 */
[----:B------:R-:W-:Y:S01]  /*7af0*/  ISETP.GE.U32.AND P0, PT, R2, UR6, PT ;  /* 0x0000000602007c0c */ /* 0x000fe2000bf06070 */
[----:B------:R-:W-:Y:S02]  /*7b00*/  IMAD.IADD R3, R3, 0x1, R7 ;  /* 0x0000000103037824 */ /* 0x000fe400078e0207 */
[----:B------:R-:W-:-:S03]  /*7b10*/  IMAD.MOV.U32 R7, RZ, RZ, -0x1 ;  /* 0xffffffffff077424 */ /* 0x000fc600078e00ff */
[----:B------:R-:W-:-:S13]  /*7b20*/  ISETP.GE.U32.AND.EX P0, PT, R3, UR7, PT, P0 ;  /* 0x0000000703007c0c */ /* 0x000fda000bf06100 */
[----:B------:R-:W-:Y:S05]  /*7b30*/  @P0 BRA `(.L_x_134) ;  /* 0x0000000400600947 */ /* 0x000fea0003800000 */
[----:B------:R-:W0:Y:S01]  /*7b40*/  S2R R22, SR_CTAID.X ;  /* 0x0000000000167919 */ /* 0x000e220000002500 */
[----:B-1----:R-:W1:Y:S01]  /*7b50*/  LDC.64 R16, c[0x0][0x628] ;  /* 0x00018a00ff107b82 */ /* 0x002e620000000a00 */
[----:B------:R-:W-:Y:S01]  /*7b60*/  ULDC UR6, c[0x0][0x150] ;  /* 0x0000540000067ab9 */ /* 0x000fe20000000800 */
[----:B------:R-:W-:Y:S01]  /*7b70*/  IMAD.MOV.U32 R14, RZ, RZ, R2 ;  /* 0x000000ffff0e7224 */ /* 0x000fe200078e0002 */
[----:B------:R-:W2:Y:S01]  /*7b80*/  S2R R24, SR_CTAID.Y ;  /* 0x0000000000187919 */ /* 0x000ea20000002600 */
[----:B------:R-:W-:-:S04]  /*7b90*/  IMAD.MOV.U32 R15, RZ, RZ, R3 ;  /* 0x000000ffff0f7224 */ /* 0x000fc800078e0003 */
[----:B------:R-:W2:Y:S08]  /*7ba0*/  LDC R25, c[0x0][0x144] ;  /* 0x00005100ff197b82 */ /* 0x000eb00000000800 */
[----:B------:R-:W2:Y:S08]  /*7bb0*/  LDC R18, c[0x0][0x630] ;  /* 0x00018c00ff127b82 */ /* 0x000eb00000000800 */
[----:B------:R-:W2:Y:S01]  /*7bc0*/  LDC.64 R20, c[0x0][0x620] ;  /* 0x00018800ff147b82 */ /* 0x000ea20000000a00 */
[----:B-1----:R-:W-:-:S04]  /*7bd0*/  ISETP.NE.U32.AND P0, PT, R16, RZ, PT ;  /* 0x000000ff1000720c */ /* 0x002fc80003f05070 */
[----:B------:R-:W-:Y:S02]  /*7be0*/  ISETP.NE.AND.EX P0, PT, R17, RZ, PT, P0 ;  /* 0x000000ff1100720c */ /* 0x000fe40003f05300 */
[----:B0-----:R-:W-:-:S05]  /*7bf0*/  I2FP.F32.U32 R7, R22 ;  /* 0x0000001600077245 */ /* 0x001fca0000201000 */
[----:B------:R-:W-:-:S04]  /*7c00*/  FMUL R7, R7, UR6 ;  /* 0x0000000607077c20 */ /* 0x000fc80008400000 */
[----:B------:R0:W1:Y:S02]  /*7c10*/  F2I.U32.TRUNC.NTZ R23, R7 ;  /* 0x0000000700177305 */ /* 0x000064000020f000 */
[----:B------:R-:W-:Y:S05]  /*7c20*/  @!P0 BRA `(.L_x_135) ;  /* 0x0000000000288947 */ /* 0x000fea0003800000 */
[----:B0-----:R-:W0:Y:S02]  /*7c30*/  LDC R7, c[0x0][0x634] ;  /* 0x00018d00ff077b82 */ /* 0x001e240000000800 */
        /* <DEDUP_REMOVED lines=9> */
.L_x_135:
[-CC-:B--2---:R-:W-:Y:S01]  /*7cd0*/  SHF.R.U64 R19, R14, R18.reuse, R15.reuse ;  /* 0x000000120e137219 */ /* 0x184fe2000000120f */
[----:B---3--:R-:W2:Y:S01]  /*7ce0*/  LDC.64 R30, c[0x0][0x640] ;  /* 0x00019000ff1e7b82 */ /* 0x008ea20000000a00 */
[----:B0-----:R-:W-:Y:S01]  /*7cf0*/  SHF.R.U32.HI R7, RZ, R18, R15 ;  /* 0x00000012ff077219 */ /* 0x001fe2000001160f */
[----:B-1----:R-:W-:Y:S01]  /*7d00*/  IMAD.MOV R23, RZ, RZ, -R23 ;  /* 0x000000ffff177224 */ /* 0x002fe200078e0a17 */
[----:B------:R-:W-:Y:S01]  /*7d10*/  IADD3 R13, P0, RZ, -R19, RZ ;  /* 0x80000013ff0d7210 */ /* 0x000fe20007f1e0ff */
[----:B------:R-:W-:Y:S02]  /*7d20*/  ULDC UR6, c[0x0][0x154] ;  /* 0x0000550000067ab9 */ /* 0x000fe40000000800 */
[----:B------:R-:W-:Y:S02]  /*7d30*/  IMAD R25, R25, R23, R22 ;  /* 0x0000001719197224 */ /* 0x000fe400078e0216 */
[----:B------:R-:W0:Y:S01]  /*7d40*/  LDC R14, c[0x0][0x618] ;  /* 0x00018600ff0e7b82 */ /* 0x000e220000000800 */
[----:B------:R-:W-:-:S02]  /*7d50*/  IMAD.X R7, RZ, RZ, ~R7, P0 ;  /* 0x000000ffff077224 */ /* 0x000fc400000e0e07 */
[----:B------:R-:W-:-:S04]  /*7d60*/  IMAD.WIDE.U32 R10, R13, R20, R2 ;  /* 0x000000140d0a7225 */ /* 0x000fc800078e0002 */
[----:B------:R-:W-:Y:S01]  /*7d70*/  IMAD R12, R7, R20, RZ ;  /* 0x00000014070c7224 */ /* 0x000fe200078e02ff */
[----:B------:R-:W1:Y:S03]  /*7d80*/  LDC R26, c[0x0][0x608] ;  /* 0x00018200ff1a7b82 */ /* 0x000e660000000800 */
[----:B------:R-:W-:Y:S02]  /*7d90*/  IMAD R7, R13, R21, R12 ;  /* 0x000000150d077224 */ /* 0x000fe400078e020c */
[----:B------:R-:W-:Y:S02]  /*7da0*/  IMAD.MOV.U32 R13, RZ, RZ, 0x1 ;  /* 0x00000001ff0d7424 */ /* 0x000fe400078e00ff */
[----:B------:R-:W-:Y:S01]  /*7db0*/  IMAD.IADD R7, R11, 0x1, R7 ;  /* 0x000000010b077824 */ /* 0x000fe200078e0207 */
[----:B------:R-:W3:Y:S01]  /*7dc0*/  LDC R28, c[0x0][0x658] ;  /* 0x00019600ff1c7b82 */ /* 0x000ee20000000800 */
[----:B------:R-:W-:-:S02]  /*7dd0*/  I2FP.F32.U32 R11, R24 ;  /* 0x00000018000b7245 */ /* 0x000fc40000201000 */
[----:B--2---:R-:W-:-:S03]  /*7de0*/  ISETP.NE.U32.AND P0, PT, R30, RZ, PT ;  /* 0x000000ff1e00720c */ /* 0x004fc60003f05070 */
[----:B------:R-:W-:Y:S01]  /*7df0*/  FMUL R12, R11, UR6 ;  /* 0x000000060b0c7c20 */ /* 0x000fe20008400000 */
[----:B------:R-:W-:Y:S01]  /*7e00*/  ISETP.NE.AND.EX P0, PT, R31, RZ, PT, P0 ;  /* 0x000000ff1f00720c */ /* 0x000fe20003f05300 */
[----:B------:R-:W2:Y:S01]  /*7e10*/  LDC R23, c[0x0][0x148] ;  /* 0x00005200ff177b82 */ /* 0x000ea20000000800 */
[-CC-:B0-----:R-:W-:Y:S01]  /*7e20*/  SHF.R.U64 R18, R10, R14.reuse, R7.reuse ;  /* 0x0000000e0a127219 */ /* 0x181fe20000001207 */
[----:B------:R0:W0:Y:S01]  /*7e30*/  F2I.U32.TRUNC.NTZ R20, R12 ;  /* 0x0000000c00147305 */ /* 0x000022000020f000 */
[----:B------:R-:W-:Y:S01]  /*7e40*/  SHF.R.U32.HI R7, RZ, R14, R7 ;  /* 0x0000000eff077219 */ /* 0x000fe20000011607 */
[----:B------:R-:W-:-:S04]  /*7e50*/  IMAD.MOV.U32 R11, RZ, RZ, -0x1 ;  /* 0xffffffffff0b7424 */ /* 0x000fc800078e00ff */
[----:B------:R-:W0:Y:S01]  /*7e60*/  LDC R22, c[0x0][0x600] ;  /* 0x00018000ff167b82 */ /* 0x000e220000000800 */
[-CC-:B-1----:R-:W-:Y:S02]  /*7e70*/  SHF.R.U64 R16, R18, R26.reuse, R7.reuse ;  /* 0x0000001a12107219 */ /* 0x182fe40000001207 */
[----:B------:R-:W-:-:S05]  /*7e80*/  SHF.R.U32.HI R7, RZ, R26, R7 ;  /* 0x0000001aff077219 */ /* 0x000fca0000011607 */
[----:B------:R-:W1:Y:S01]  /*7e90*/  LDC R29, c[0x0][0x648] ;  /* 0x00019200ff1d7b82 */ /* 0x000e620000000800 */
[-C--:B---3--:R-:W-:Y:S02]  /*7ea0*/  SHF.L.U32 R10, R11, R28.reuse, RZ ;  /* 0x0000001c0b0a7219 */ /* 0x088fe400000006ff */
[-CC-:B------:R-:W-:Y:S02]  /*7eb0*/  SHF.R.U64 R21, R16, R28.reuse, R7.reuse ;  /* 0x0000001c10157219 */ /* 0x180fe40000001207 */
[----:B------:R-:W-:Y:S02]  /*7ec0*/  SHF.R.U32.HI R11, RZ, R28, R7 ;  /* 0x0000001cff0b7219 */ /* 0x000fe40000011607 */
[----:B------:R-:W-:Y:S01]  /*7ed0*/  LOP3.LUT R27, RZ, R10, RZ, 0x33, !PT ;  /* 0x0000000aff1b7212 */ /* 0x000fe200078e33ff */
[----:B------:R-:W3:Y:S01]  /*7ee0*/  LDC R33, c[0x0][0x638] ;  /* 0x00018e00ff217b82 */ /* 0x000ee20000000800 */
[----:B------:R-:W-:Y:S01]  /*7ef0*/  SHF.L.U32 R28, R13, R28, RZ ;  /* 0x0000001c0d1c7219 */ /* 0x000fe200000006ff */
[----:B------:R-:W-:-:S06]  /*7f00*/  IMAD.MOV.U32 R10, RZ, RZ, R21 ;  /* 0x000000ffff0a7224 */ /* 0x000fcc00078e0015 */
[----:B----4-:R-:W4:Y:S01]  /*7f10*/  LDC R34, c[0x0][0x610] ;  /* 0x00018400ff227b82 */ /* 0x010f220000000800 */
[----:B------:R-:W-:Y:S05]  /*7f20*/  @!P0 BRA `(.L_x_136) ;  /* 0x0000000000288947 */ /* 0x000fea0003800000 */
[----:B------:R-:W5:Y:S02]  /*7f30*/  LDC R10, c[0x0][0x64c] ;  /* 0x00019300ff0a7b82 */ /* 0x000f640000000800 */
[----:B-----5:R-:W-:-:S05]  /*7f40*/  IADD3 R7, P0, R21, R10, RZ ;  /* 0x0000000a15077210 */ /* 0x020fca0007f1e0ff */
[----:B------:R-:W-:-:S04]  /*7f50*/  IMAD.X R17, RZ, RZ, R11, P0 ;  /* 0x000000ffff117224 */ /* 0x000fc800000e060b */
[----:B------:R-:W-:-:S04]  /*7f60*/  IMAD.WIDE.U32 R10, R17, R30, RZ ;  /* 0x0000001e110a7225 */ /* 0x000fc800078e00ff */
[----:B0-----:R-:W-:-:S04]  /*7f70*/  IMAD.WIDE.U32 R12, P0, R7, R31, R10 ;  /* 0x0000001f070c7225 */ /* 0x001fc8000780000a */
[----:B------:R-:W-:-:S04]  /*7f80*/  IMAD.WIDE.U32 R10, R7, R30, RZ ;  /* 0x0000001e070a7225 */ /* 0x000fc800078e00ff */
[----:B------:R-:W-:Y:S01]  /*7f90*/  IMAD.X R15, RZ, RZ, RZ, P0 ;  /* 0x000000ffff0f7224 */ /* 0x000fe200000e06ff */
[----:B------:R-:W-:Y:S01]  /*7fa0*/  IADD3 RZ, P0, R11, R12, RZ ;  /* 0x0000000c0bff7210 */ /* 0x000fe20007f1e0ff */
[----:B------:R-:W-:-:S04]  /*7fb0*/  IMAD.MOV.U32 R14, RZ, RZ, R13 ;  /* 0x000000ffff0e7224 */ /* 0x000fc800078e000d */
[----:B------:R-:W-:-:S08]  /*7fc0*/  IMAD.WIDE.U32.X R10, R17, R31, R14, P0 ;  /* 0x0000001f110a7225 */ /* 0x000fd000000e040e */
.L_x_136:
[----:B-1----:R-:W-:Y:S01]  /*7fd0*/  SHF.R.U64 R7, R10, R29, R11 ;  /* 0x0000001d0a077219 */ /* 0x002fe2000000120b */
[----:B0-----:R-:W-:Y:S01]  /*7fe0*/  VIADD R11, R22, 0xffffffff ;  /* 0xffffffff160b7836 */ /* 0x001fe20000000000 */
[----:B------:R-:W-:Y:S01]  /*7ff0*/  LOP3.LUT R32, R16, R27, RZ, 0xc0, !PT ;  /* 0x0000001b10207212 */ /* 0x000fe200078ec0ff */
[----:B------:R-:W-:Y:S02]  /*8000*/  IMAD.MOV R20, RZ, RZ, -R20 ;  /* 0x000000ffff147224 */ /* 0x000fe400078e0a14 */
[----:B------:R-:W-:Y:S01]  /*8010*/  IMAD.MOV R10, RZ, RZ, -R7 ;  /* 0x000000ffff0a7224 */ /* 0x000fe200078e0a07 */
[----:B------:R-:W-:Y:S01]  /*8020*/  LOP3.LUT R18, R18, R11, RZ, 0xc0, !PT ;  /* 0x0000000b12127212 */ /* 0x000fe200078ec0ff */
[----:B------:R-:W-:Y:S02]  /*8030*/  IMAD R32, R28, R7, R32 ;  /* 0x000000071c207224 */ /* 0x000fe400078e0220 */
[----:B--2---:R-:W-:Y:S02]  /*8040*/  @P4 IMAD R25, R23, R20, R24 ;  /* 0x0000001417194224 */ /* 0x004fe400078e0218 */
[----:B---3--:R-:W-:-:S02]  /*8050*/  IMAD R7, R10, R33, R21 ;  /* 0x000000210a077224 */ /* 0x008fc400078e0215 */
[----:B----4-:R-:W-:Y:S02]  /*8060*/  IMAD R32, R32, R34, R25 ;  /* 0x0000002220207224 */ /* 0x010fe400078e0219 */
[----:B------:R-:W-:Y:S02]  /*8070*/  IMAD R7, R7, R22, R18 ;  /* 0x0000001607077224 */ /* 0x000fe400078e0212 */
[----:B------:R-:W-:-:S03]  /*8080*/  IMAD.MOV.U32 R10, RZ, RZ, 0x1 ;  /* 0x00000001ff0a7424 */ /* 0x000fc600078e00ff */
[----:B------:R-:W-:Y:S02]  /*8090*/  SEL R12, R7, R32, !P4 ;  /* 0x00000020070c7207 */ /* 0x000fe40006000000 */
[----:B------:R-:W-:Y:S01]  /*80a0*/  SEL R32, R32, R7, !P4 ;  /* 0x0000000720207207 */ /* 0x000fe20006000000 */
[----:B------:R-:W-:-:S07]  /*80b0*/  IMAD.MOV.U32 R7, RZ, RZ, R19 ;  /* 0x000000ffff077224 */ /* 0x000fce00078e0013 */
.L_x_134:
[----:B------:R-:W-:Y:S01]  /*80c0*/  UIADD3 UR5, UR9, UR5, URZ ;  /* 0x0000000509057290 */ /* 0x000fe2000fffe03f */
[----:B------:R-:W-:Y:S01]  /*80d0*/  LOP3.LUT P0, RZ, R10, 0xff, RZ, 0xc0, !PT ;  /* 0x000000ff0aff7812 */ /* 0x000fe2000780c0ff */
[----:B------:R-:W-:Y:S02]  /*80e0*/  IMAD.MOV.U32 R13, RZ, RZ, R32 ;  /* 0x000000ffff0d7224 */ /* 0x000fe400078e0020 */
[----:B------:R-:W-:Y:S02]  /*80f0*/  USHF.R.U32.HI UR6, URZ, 0x1, UR5 ;  /* 0x000000013f067899 */ /* 0x000fe40008011605 */
[----:B------:R-:W-:Y:S02]  /*8100*/  UISETP.GT.U32.AND UP1, UPT, UR5, 0x1, UPT ;  /* 0x000000010500788c */ /* 0x000fe4000bf24070 */
[----:B------:R-:W-:Y:S02]  /*8110*/  ULOP3.LUT UR6, UR6, 0x1, URZ, 0xc0, !UPT ;  /* 0x0000000106067892 */ /* 0x000fe4000f8ec03f */
[----:B------:R-:W-:-:S02]  /*8120*/  UISETP.LT.U32.AND UP1, UPT, UR9, 0x2, UP1 ;  /* 0x000000020900788c */ /* 0x000fc40008f21070 */
[----:B------:R-:W-:Y:S02]  /*8130*/  UISETP.NE.U32.AND UP0, UPT, UR6, 0x1, UPT ;  /* 0x000000010600788c */ /* 0x000fe4000bf05070 */
[----:B------:R-:W-:Y:S02]  /*8140*/  USEL UR7, URZ, 0x1, !UP1 ;  /* 0x000000013f077887 */ /* 0x000fe4000c800000 */
[----:B------:R-:W-:Y:S02]  /*8150*/  UISETP.GT.U32.AND UP0, UPT, UR9, 0x1, !UP0 ;  /* 0x000000010900788c */ /* 0x000fe4000c704070 */
[----:B------:R-:W-:Y:S02]  /*8160*/  ULOP3.LUT UR5, UR5, 0x1, URZ, 0xc0, !UPT ;  /* 0x0000000105057892 */ /* 0x000fe4000f8ec03f */
[----:B------:R-:W-:-:S04]  /*8170*/  USEL UR6, URZ, 0x1, !UP0 ;  /* 0x000000013f067887 */ /* 0x000fc8000c000000 */
[----:B------:R-:W-:Y:S01]  /*8180*/  ULOP3.LUT UR4, UR6, UR4, UR7, 0x96, !UPT ;  /* 0x0000000406047292 */ /* 0x000fe2000f8e9607 */
[----:B------:R-:W-:Y:S11]  /*8190*/  @P0 BRA `(.L_x_137) ;  /* 0xffffff8c00fc0947 */ /* 0x000ff6000383ffff */
[----:B------:R-:W-:Y:S05]  /*81a0*/  EXIT ;  /* 0x000000000000794d */ /* 0x000fea0003800000 */
.L_x_7:
[----:B0-----:R-:W-:Y:S01]  /*81b0*/  ULDC.64 UR4, c[0x0][0x650] ;  /* 0x0001940000047ab9 */ /* 0x001fe20000000a00 */
        /* <DEDUP_REMOVED lines=25> */
.L_x_139:
[----:B------:R-:W0:Y:S01]  /*8350*/  LDC.64 R28, c[0x0][0x640] ;  /* 0x00019000ff1c7b82 */ /* 0x000e220000000a00 */
[-CC-:B------:R-:W-:Y:S01]  /*8360*/  SHF.R.U64 R21, R16, R6.reuse, R17.reuse ;  /* 0x0000000610157219 */ /* 0x180fe20000001211 */
[----:B------:R-:W-:Y:S01]  /*8370*/  IMAD.MOV.U32 R31, RZ, RZ, 0x1 ;  /* 0x00000001ff1f7424 */ /* 0x000fe200078e00ff */
[----:B------:R-:W-:Y:S02]  /*8380*/  SHF.R.U32.HI R5, RZ, R6, R17 ;  /* 0x00000006ff057219 */ /* 0x000fe40000011611 */
[----:B------:R-:W-:-:S03]  /*8390*/  IADD3 R15, P0, RZ, -R21, RZ ;  /* 0x80000015ff0f7210 */ /* 0x000fc60007f1e0ff */
[----:B------:R-:W1:Y:S02]  /*83a0*/  LDC R14, c[0x0][0x618] ;  /* 0x00018600ff0e7b82 */ /* 0x000e640000000800 */
[----:B------:R-:W-:Y:S02]  /*83b0*/  IMAD.X R5, RZ, RZ, ~R5, P0 ;  /* 0x000000ffff057224 */ /* 0x000fe400000e0e05 */
[----:B------:R-:W-:-:S04]  /*83c0*/  IMAD.WIDE.U32 R12, R15, R22, R2 ;  /* 0x000000160f0c7225 */ /* 0x000fc800078e0002 */
[----:B------:R-:W2:Y:S01]  /*83d0*/  LDC R16, c[0x0][0x608] ;  /* 0x00018200ff107b82 */ /* 0x000ea20000000800 */
[----:B------:R-:W-:-:S04]  /*83e0*/  IMAD R6, R5, R22, RZ ;  /* 0x0000001605067224 */ /* 0x000fc800078e02ff */
[----:B------:R-:W-:-:S03]  /*83f0*/  IMAD R5, R15, R23, R6 ;  /* 0x000000170f057224 */ /* 0x000fc600078e0206 */
[----:B------:R-:W3:Y:S01]  /*8400*/  LDC R26, c[0x0][0x658] ;  /* 0x00019600ff1a7b82 */ /* 0x000ee20000000800 */
[----:B------:R-:W-:Y:S01]  /*8410*/  IMAD.IADD R5, R13, 0x1, R5 ;  /* 0x000000010d057824 */ /* 0x000fe200078e0205 */
[----:B0-----:R-:W-:Y:S01]  /*8420*/  ISETP.NE.U32.AND P0, PT, R28, RZ, PT ;  /* 0x000000ff1c00720c */ /* 0x001fe20003f05070 */
[----:B------:R-:W-:-:S03]  /*8430*/  IMAD.MOV.U32 R13, RZ, RZ, -0x1 ;  /* 0xffffffffff0d7424 */ /* 0x000fc600078e00ff */
        /* <DEDUP_REMOVED lines=25> */
.L_x_140:
[----:B-1----:R-:W-:Y:S01]  /*85d0*/  SHF.R.U64 R6, R12, R25, R13 ;  /* 0x000000190c067219 */ /* 0x002fe2000000120d */
[----:B0-----:R-:W-:Y:S01]  /*85e0*/  VIADD R13, R24, 0xffffffff ;  /* 0xffffffff180d7836 */ /* 0x001fe20000000000 */
[----:B------:R-:W-:Y:S01]  /*85f0*/  SHF.L.U32 R9, R31, R26, RZ ;  /* 0x0000001a1f097219 */ /* 0x000fe200000006ff */
[----:B------:R-:W-:Y:S01]  /*8600*/  @P4 IMAD R10, R11, R20, R8 ;  /* 0x000000140b0a4224 */ /* 0x000fe200078e0208 */
[----:B------:R-:W-:Y:S01]  /*8610*/  LOP3.LUT R5, R22, R33, RZ, 0xc0, !PT ;  /* 0x0000002116057212 */ /* 0x000fe200078ec0ff */
[----:B------:R-:W-:Y:S01]  /*8620*/  IMAD.MOV R12, RZ, RZ, -R6 ;  /* 0x000000ffff0c7224 */ /* 0x000fe200078e0a06 */
[----:B------:R-:W-:Y:S01]  /*8630*/  LOP3.LUT R18, R18, R13, RZ, 0xc0, !PT ;  /* 0x0000000d12127212 */ /* 0x000fe200078ec0ff */
[----:B------:R-:W-:Y:S02]  /*8640*/  IMAD.MOV.U32 R16, RZ, RZ, R21 ;  /* 0x000000ffff107224 */ /* 0x000fe400078e0015 */
[----:B------:R-:W-:Y:S02]  /*8650*/  IMAD R9, R9, R6, R5 ;  /* 0x0000000609097224 */ /* 0x000fe400078e0205 */
[----:B--2---:R-:W-:-:S02]  /*8660*/  IMAD R5, R12, R27, R23 ;  /* 0x0000001b0c057224 */ /* 0x004fc400078e0217 */
[----:B---3--:R-:W-:Y:S02]  /*8670*/  IMAD R10, R9, R30, R10 ;  /* 0x0000001e090a7224 */ /* 0x008fe400078e020a */
[----:B------:R-:W-:Y:S02]  /*8680*/  IMAD R9, R5, R24, R18 ;  /* 0x0000001805097224 */ /* 0x000fe400078e0212 */
[----:B------:R-:W-:-:S03]  /*8690*/  IMAD.MOV.U32 R6, RZ, RZ, 0x1 ;  /* 0x00000001ff067424 */ /* 0x000fc600078e00ff */
[----:B------:R-:W-:Y:S02]  /*86a0*/  SEL R5, R9, R10, !P4 ;  /* 0x0000000a09057207 */ /* 0x000fe40006000000 */
[----:B------:R-:W-:-:S07]  /*86b0*/  SEL R18, R10, R9, !P4 ;  /* 0x000000090a127207 */ /* 0x000fce0006000000 */
.L_x_138:
[----:B------:R-:W-:-:S08]  /*86c0*/  NOP ;  /* 0x0000000000007918 */ /* 0x000fd00000000000 */
[----:B------:R-:W0:-:S00]  /*86d0*/  USETMAXREG.DEALLOC.CTAPOOL 0x28 ;  /* 0x00000028000079c8 */ /* 0x000e0000080e0500 */
[----:B0-----:R-:W-:-:S13]  /*86e0*/  ISETP.NE.AND P0, PT, R7, RZ, PT ;  /* 0x000000ff0700720c */ /* 0x001fda0003f05270 */
[----:B------:R-:W-:Y:S05]  /*86f0*/  @P0 EXIT ;  /* 0x000000000000094d */ /* 0x000fea0003800000 */
[----:B------:R-:W-:Y:S01]  /*8700*/  LOP3.LUT P0, RZ, R6, 0xff, RZ, 0xc0, !PT ;  /* 0x000000ff06ff7812 */ /* 0x000fe2000780c0ff */
[----:B------:R-:W-:Y:S02]  /*8710*/  IMAD.MOV.U32 R15, RZ, RZ, 0x1 ;  /* 0x00000001ff0f7424 */ /* 0x000fe400078e00ff */
[----:B------:R-:W-:-:S10]  /*8720*/  IMAD.MOV.U32 R14, RZ, RZ, RZ ;  /* 0x000000ffff0e7224 */ /* 0x000fd400078e00ff */
[----:B------:R-:W-:Y:S05]  /*8730*/  @!P0 BRA `(.L_x_141) ;  /* 0x0000000c00648947 */ /* 0x000fea0003800000 */
[----:B------:R-:W0:Y:S01]  /*8740*/  LDC R6, c[0x0][0x28c] ;  /* 0x0000a300ff067b82 */ /* 0x000e220000000800 */
[----:B------:R-:W1:Y:S01]  /*8750*/  S2R R12, SR_CgaCtaId ;  /* 0x00000000000c7919 */ /* 0x000e620000008800 */
[----:B------:R-:W-:Y:S01]  /*8760*/  ULDC UR5, c[0x0][0x658] ;  /* 0x0001960000057ab9 */ /* 0x000fe20000000800 */
[----:B------:R-:W-:Y:S01]  /*8770*/  UMOV UR7, 0xffffffff ;  /* 0xffffffff00077882 */ /* 0x000fe20000000000 */
[----:B------:R-:W-:Y:S01]  /*8780*/  ULDC UR6, c[0x0][0xc] ;  /* 0x0000030000067ab9 */ /* 0x000fe20000000800 */
[----:B------:R-:W-:Y:S01]  /*8790*/  USHF.L.U32 UR9, UR7, UR5, URZ ;  /* 0x0000000507097299 */ /* 0x000fe2000800063f */
[----:B------:R-:W-:Y:S01]  /*87a0*/  BSSY B0, `(.L_x_141) ;  /* 0x00000d2000007945 */ /* 0x000fe20003800000 */
[----:B------:R-:W-:Y:S01]  /*87b0*/  UMOV UR8, 0x1 ;  /* 0x0000000100087882 */ /* 0x000fe20000000000 */
[----:B------:R-:W-:Y:S01]  /*87c0*/  ULDC UR7, c[0x0][0x10] ;  /* 0x0000040000077ab9 */ /* 0x000fe20000000800 */
[----:B------:R-:W-:Y:S01]  /*87d0*/  USHF.L.U32 UR5, UR8, UR5, URZ ;  /* 0x0000000508057299 */ /* 0x000fe2000800063f */
[----:B------:R-:W-:Y:S01]  /*87e0*/  IMAD.MOV.U32 R11, RZ, RZ, 0x1 ;  /* 0x00000001ff0b7424 */ /* 0x000fe200078e00ff */
[----:B------:R-:W-:Y:S01]  /*87f0*/  UIMAD.WIDE.U32 UR6, UR6, UR7, URZ ;  /* 0x00000007060672a5 */ /* 0x000fe2000f8e003f */
[----:B------:R-:W-:Y:S01]  /*8800*/  LOP3.LUT R17, R4, 0x2, RZ, 0xfc, !PT ;  /* 0x0000000204117812 */ /* 0x000fe200078efcff */
[----:B------:R-:W-:Y:S01]  /*8810*/  ULDC UR8, c[0x0][0x14] ;  /* 0x0000050000087ab9 */ /* 0x000fe20000000800 */
[----:B------:R-:W-:Y:S01]  /*8820*/  IMAD.MOV.U32 R15, RZ, RZ, 0x1 ;  /* 0x00000001ff0f7424 */ /* 0x000fe200078e00ff */
[----:B------:R-:W-:Y:S01]  /*8830*/  UIMAD.WIDE.U32 UR30, UR6, UR8, URZ ;  /* 0x00000008061e72a5 */ /* 0x000fe2000f8e003f */
[----:B------:R-:W-:Y:S01]  /*8840*/  IMAD.MOV.U32 R14, RZ, RZ, RZ ;  /* 0x000000ffff0e7224 */ /* 0x000fe200078e00ff */
[----:B------:R-:W-:Y:S01]  /*8850*/  UIMAD UR7, UR7, UR8, URZ ;  /* 0x00000008070772a4 */ /* 0x000fe2000f8e023f */
[----:B------:R-:W-:Y:S01]  /*8860*/  ULDC UR4, c[0x0][0x600] ;  /* 0x0001800000047ab9 */ /* 0x000fe20000000800 */
[----:B------:R-:W-:-:S02]  /*8870*/  ULOP3.LUT UR6, URZ, UR9, URZ, 0x33, !UPT ;  /* 0x000000093f067292 */ /* 0x000fc4000f8e333f */
[----:B------:R-:W-:Y:S01]  /*8880*/  UIADD3 UR4, UR4, -0x1, URZ ;  /* 0xffffffff04047890 */ /* 0x000fe2000fffe03f */
[----:B0-----:R-:W-:Y:S01]  /*8890*/  VIADD R6, R6, 0xff ;  /* 0x000000ff06067836 */ /* 0x001fe20000000000 */
[----:B------:R-:W-:Y:S01]  /*88a0*/  UIADD3 UR7, UR31, UR7, URZ ;  /* 0x000000071f077290 */ /* 0x000fe2000fffe03f */
[----:B------:R-:W-:-:S03]  /*88b0*/  ULDC.64 UR38, c[0x0][0x198] ;  /* 0x0000660000267ab9 */ /* 0x000fc60000000a00 */
[----:B------:R-:W-:-:S04]  /*88c0*/  SHF.R.S32.HI R7, RZ, 0x1f, R6 ;  /* 0x0000001fff077819 */ /* 0x000fc80000011406 */
[----:B------:R-:W-:Y:S02]  /*88d0*/  LEA.HI R7, R7, R6, RZ, 0x8 ;  /* 0x0000000607077211 */ /* 0x000fe400078f40ff */
[----:B-1----:R-:W-:Y:S02]  /*88e0*/  LOP3.LUT R12, R12, 0x1, RZ, 0xc0, !PT ;  /* 0x000000010c0c7812 */ /* 0x002fe400078ec0ff */
[----:B------:R-:W-:-:S05]  /*88f0*/  SHF.R.S32.HI R13, RZ, 0x8, R7 ;  /* 0x00000008ff0d7819 */ /* 0x000fca0000011407 */
[----:B------:R-:W-:-:S07]  /*8900*/  VIADD R10, R13, 0x1 ;  /* 0x000000010d0a7836 */ /* 0x000fce0000000000 */
.L_x_152:
[----:B------:R-:W-:-:S03]  /*8910*/  UMOV UR8, 0xffffffff ;  /* 0xffffffff00087882 */ /* 0x000fc60000000000 */
[----:B------:R-:W-:Y:S05]  /*8920*/  BRA.DIV UR8, `(.L_x_142) ;  /* 0x0000000e08907947 */ /* 0x000fea000b800000 */
[----:B------:R-:W-:-:S13]  /*8930*/  ELECT P0, URZ, PT ;  /* 0x00000000003f782f */ /* 0x000fda0003800000 */
.L_x_161:
[----:B------:R-:W0:Y:S01]  /*8940*/  LDC R6, c[0x0][0x28c] ;  /* 0x0000a300ff067b82 */ /* 0x000e220000000800 */
[----:B------:R-:W-:Y:S01]  /*8950*/  BSSY B1, `(.L_x_143) ;  /* 0x0000045000017945 */ /* 0x000fe20003800000 */
[----:B0-----:R-:W-:-:S13]  /*8960*/  ISETP.LT.OR P0, PT, R6, 0x1, !P0 ;  /* 0x000000010600780c */ /* 0x001fda0004701670 */
[----:B------:R-:W-:Y:S05]  /*8970*/  @P0 BRA `(.L_x_144) ;  /* 0x0000000400080947 */ /* 0x000fea0003800000 */
[----:B------:R-:W-:Y:S02]  /*8980*/  IMAD R8, R5, 0x2, R12 ;  /* 0x0000000205087824 */ /* 0x000fe400078e020c */
[----:B------:R-:W-:Y:S02]  /*8990*/  IMAD.SHL.U32 R18, R18, 0x100, RZ ;  /* 0x0000010012127824 */ /* 0x000fe400078e00ff */
[----:B------:R-:W-:Y:S02]  /*89a0*/  IMAD.MOV.U32 R22, RZ, RZ, RZ ;  /* 0x000000ffff167224 */ /* 0x000fe400078e00ff */
[----:B------:R-:W-:Y:S02]  /*89b0*/  IMAD.MOV.U32 R5, RZ, RZ, R10 ;  /* 0x000000ffff057224 */ /* 0x000fe400078e000a */
[----:B------:R-:W-:Y:S02]  /*89c0*/  IMAD.MOV.U32 R6, RZ, RZ, R15 ;  /* 0x000000ffff067224 */ /* 0x000fe400078e000f */
[----:B------:R-:W-:-:S02]  /*89d0*/  IMAD.MOV.U32 R7, RZ, RZ, R14 ;  /* 0x000000ffff077224 */ /* 0x000fc400078e000e */
[----:B------:R-:W-:-:S07]  /*89e0*/  IMAD R19, R8, 0x18, RZ ;  /* 0x0000001808137824 */ /* 0x000fce00078e02ff */
.L_x_147:
[----:B------:R-:W0:Y:S01]  /*89f0*/  S2R R9, SR_CgaCtaId ;  /* 0x0000000000097919 */ /* 0x000e220000008800 */
[----:B------:R-:W-:Y:S02]  /*8a00*/  MOV R8, 0x400 ;  /* 0x0000040000087802 */ /* 0x000fe40000000f00 */
[----:B------:R-:W-:Y:S02]  /*8a10*/  LOP3.LUT P1, RZ, R0, 0x7f, RZ, 0xc0, !PT ;  /* 0x0000007f00ff7812 */ /* 0x000fe4000782c0ff */
[----:B0-----:R-:W-:Y:S02]  /*8a20*/  LEA R20, R9, R8, 0x18 ;  /* 0x0000000809147211 */ /* 0x001fe400078ec0ff */
[----:B------:R-:W-:-:S09]  /*8a30*/  SHF.L.U32 R8, R6, 0x1f, RZ ;  /* 0x0000001f06087819 */ /* 0x000fd200000006ff */
[----:B------:R-:W0:Y:S01]  /*8a40*/  @!P1 LDC R9, c[0x0][0x500] ;  /* 0x00014000ff099b82 */ /* 0x000e220000000800 */
[----:B------:R-:W-:-:S04]  /*8a50*/  IMAD R21, R7, 0x8, R20 ;  /* 0x0000000807157824 */ /* 0x000fc800078e0214 */
[----:B------:R-:W1:Y:S02]  /*8a60*/  SYNCS.PHASECHK.TRANS64.TRYWAIT P0, [R21+URZ+0x10], R8 ;  /* 0x00001008150075a7 */ /* 0x000e64000800017f */
[----:B-1----:R-:W-:Y:S05]  /*8a70*/  @!P0 BRA `(.L_x_145) ;  /* 0x0000000c005c8947 */ /* 0x002fea0003800000 */
.L_x_162:
[----:B-1----:R-:W-:Y:S01]  /*8a80*/  PRMT R8, R17, 0x9910, RZ ;  /* 0x0000991011087816 */ /* 0x002fe200000000ff */
[----:B0-----:R0:W-:Y:S03]  /*8a90*/  @!P1 SYNCS.ARRIVE.TRANS64 RZ, [R21+URZ], R9 ;  /* 0x0000000915ff99a7 */ /* 0x0011e6000800003f */
[----:B------:R-:W-:-:S13]  /*8aa0*/  ISETP.NE.AND P0, PT, R8, 0x2, PT ;  /* 0x000000020800780c */ /* 0x000fda0003f05270 */
[----:B0-----:R-:W-:Y:S05]  /*8ab0*/  @P0 BRA `(.L_x_146) ;  /* 0x0000000000040947 */ /* 0x001fea0003800000 */
[----:B------:R-:W-:Y:S01]  /*8ac0*/  BPT.TRAP 0x1 ;  /* 0x000000040000795c */ /* 0x000fe20000300000 */
.L_x_146:
[----:B------:R-:W-:Y:S01]  /*8ad0*/  IMAD R8, R7, 0x10000, R20 ;  /* 0x0001000007087824 */ /* 0x000fe200078e0214 */
[----:B------:R-:W-:Y:S01]  /*8ae0*/  R2UR UR34, R22 ;  /* 0x00000000162272ca */ /* 0x000fe200000e0000 */
[----:B------:R-:W-:Y:S01]  /*8af0*/  VIADD R5, R5, 0xffffffff ;  /* 0xffffffff05057836 */ /* 0x000fe20000000000 */
[----:B------:R-:W-:Y:S01]  /*8b00*/  R2UR UR33, R21 ;  /* 0x00000000152172ca */ /* 0x000fe200000e0000 */
[----:B------:R-:W-:Y:S01]  /*8b10*/  UIADD3 UR14, UP0, UR38, 0xf0, URZ ;  /* 0x000000f0260e7890 */ /* 0x000fe2000ff1e03f */
[----:B------:R-:W-:Y:S01]  /*8b20*/  R2UR UR24, R8 ;  /* 0x00000000081872ca */ /* 0x000fe200000e0000 */
[----:B------:R-:W-:Y:S01]  /*8b30*/  IMAD R8, R7, 0x4, R12 ;  /* 0x0000000407087824 */ /* 0x000fe200078e020c */
[----:B------:R-:W-:Y:S01]  /*8b40*/  R2UR UR36, R16 ;  /* 0x00000000102472ca */ /* 0x000fe200000e0000 */
[----:B------:R-:W-:Y:S01]  /*8b50*/  UIADD3 UR40, UP1, UR38, 0x1f0, URZ ;  /* 0x000001f026287890 */ /* 0x000fe2000ff3e03f */
[----:B------:R-:W-:Y:S01]  /*8b60*/  R2UR UR35, R18 ;  /* 0x00000000122372ca */ /* 0x000fe200000e0000 */
[----:B------:R-:W-:Y:S01]  /*8b70*/  IMAD R8, R8, 0xc00, R20 ;  /* 0x00000c0008087824 */ /* 0x000fe200078e0214 */
[----:B------:R-:W-:Y:S01]  /*8b80*/  R2UR UR19, R19 ;  /* 0x00000000131372ca */ /* 0x000fe200000e0000 */
[----:B------:R-:W-:Y:S01]  /*8b90*/  UIADD3.X UR15, URZ, UR39, URZ, UP0, !UPT ;  /* 0x000000273f0f7290 */ /* 0x000fe200087fe43f */
[----:B------:R-:W-:Y:S01]  /*8ba0*/  ISETP.GT.AND P1, PT, R5, 0x1, PT ;  /* 0x000000010500780c */ /* 0x000fe20003f24270 */
[----:B------:R-:W-:Y:S01]  /*8bb0*/  UIADD3 UR26, UR34, 0x80, URZ ;  /* 0x00000080221a7890 */ /* 0x000fe2000fffe03f */
[----:B------:R-:W-:Y:S01]  /*8bc0*/  R2UR UR8, R8 ;  /* 0x00000000080872ca */ /* 0x000fe200000e0000 */
[----:B------:R-:W-:Y:S01]  /*8bd0*/  UIADD3.X UR41, URZ, UR39, URZ, UP1, !UPT ;  /* 0x000000273f297290 */ /* 0x000fe20008ffe43f */
[----:B------:R-:W-:Y:S01]  /*8be0*/  VIADD R7, R7, 0x1 ;  /* 0x0000000107077836 */ /* 0x000fe20000000000 */
[----:B------:R-:W-:Y:S01]  /*8bf0*/  UIADD3 UR32, UR24, 0x100, URZ ;  /* 0x0000010018207890 */ /* 0x000fe2000fffe03f */
[----:B------:R-:W-:Y:S01]  /*8c00*/  VIADD R22, R22, 0x100 ;  /* 0x0000010016167836 */ /* 0x000fe20000000000 */
[----:B------:R-:W-:Y:S01]  /*8c10*/  UIADD3 UR24, UR24, 0x8100, URZ ;  /* 0x0000810018187890 */ /* 0x000fe2000fffe03f */
[----:B------:R-:W-:Y:S01]  /*8c20*/  UMOV UR22, 0x0 ;  /* 0x0000000000167882 */ /* 0x000fe20000000000 */
[----:B------:R-:W-:Y:S01]  /*8c30*/  UMOV UR23, 0x10000000 ;  /* 0x1000000000177882 */ /* 0x000fe20000000000 */
[----:B------:R-:W-:Y:S01]  /*8c40*/  ISETP.NE.AND P0, PT, R7, 0x2, PT ;  /* 0x000000020700780c */ /* 0x000fe20003f05270 */
[----:B------:R-:W-:Y:S01]  /*8c50*/  UMOV UR25, UR33 ;  /* 0x0000002100197c82 */ /* 0x000fe20008000000 */
[----:B------:R-:W-:Y:S01]  /*8c60*/  UMOV UR28, UR36 ;  /* 0x00000024001c7c82 */ /* 0x000fe20008000000 */
[----:B------:R-:W-:-:S02]  /*8c70*/  UMOV UR27, UR35 ;  /* 0x00000023001b7c82 */ /* 0x000fc40008000000 */
[----:B------:R-:W-:Y:S01]  /*8c80*/  UIADD3 UR16, UR8, 0x20100, URZ ;  /* 0x0002010008107890 */ /* 0x000fe2000fffe03f */
[----:B------:R0:W-:Y:S01]  /*8c90*/  UTMALDG.3D [UR32], [UR14], desc[UR22] ;  /* 0x000016200e0075b4 */ /* 0x0001e20008011000 */
[----:B------:R-:W-:Y:S01]  /*8ca0*/  UIADD3 UR8, UR8, 0x21900, URZ ;  /* 0x0002190008087890 */ /* 0x000fe2000fffe03f */
[----:B------:R-:W-:Y:S01]  /*8cb0*/  SEL R9, RZ, 0x1, P0 ;  /* 0x00000001ff097807 */ /* 0x000fe20000000000 */
[----:B------:R-:W-:Y:S01]  /*8cc0*/  UMOV UR13, 0x30000 ;  /* 0x00030000000d7882 */ /* 0x000fe20000000000 */
[----:B------:R-:W-:Y:S01]  /*8cd0*/  UMOV UR17, UR33 ;  /* 0x0000002100117c82 */ /* 0x000fe20008000000 */
[----:B------:R-:W-:Y:S01]  /*8ce0*/  UMOV UR18, UR34 ;  /* 0x0000002200127c82 */ /* 0x000fe20008000000 */
[----:B------:R-:W-:Y:S01]  /*8cf0*/  UMOV UR20, UR36 ;  /* 0x0000002400147c82 */ /* 0x000fe20008000000 */
[----:B------:R-:W-:Y:S01]  /*8d00*/  UMOV UR9, UR33 ;  /* 0x0000002100097c82 */ /* 0x000fe20008000000 */
[----:B------:R-:W-:Y:S01]  /*8d10*/  UMOV UR11, UR19 ;  /* 0x00000013000b7c82 */ /* 0x000fe20008000000 */
[----:B------:R-:W-:Y:S01]  /*8d20*/  UMOV UR12, UR36 ;  /* 0x00000024000c7c82 */ /* 0x000fe20008000000 */
[----:B------:R0:W-:Y:S01]  /*8d30*/  UTMALDG.3D [UR24], [UR14], desc[UR22] ;  /* 0x000016180e0075b4 */ /* 0x0001e20008011000 */
[----:B------:R-:W-:Y:S01]  /*8d40*/  UMOV UR10, UR26 ;  /* 0x0000001a000a7c82 */ /* 0x000fe20008000000 */
[----:B------:R-:W-:-:S02]  /*8d50*/  LOP3.LUT R6, R6, R9, RZ, 0x3c, !PT ;  /* 0x0000000906067212 */ /* 0x000fc400078e3cff */
[----:B------:R-:W-:Y:S01]  /*8d60*/  SEL R7, R7, RZ, P0 ;  /* 0x000000ff07077207 */ /* 0x000fe20000000000 */
[----:B------:R0:W-:Y:S01]  /*8d70*/  UTMALDG.3D.MULTICAST [UR16], [UR40], UR13, desc[UR22] ;  /* 0x00001610280073b4 */ /* 0x0001e2000801180d */
[----:B------:R0:W-:Y:S02]  /*8d80*/  UTMALDG.3D.MULTICAST [UR8], [UR40], UR13, desc[UR22] ;  /* 0x00001608280073b4 */ /* 0x0001e4000801180d */
[----:B0-----:R-:W-:Y:S05]  /*8d90*/  @P1 BRA `(.L_x_147) ;  /* 0xfffffffc00141947 */ /* 0x001fea000383ffff */
.L_x_144:
[----:B------:R-:W-:Y:S05]  /*8da0*/  BSYNC B1 ;  /* 0x0000000000017941 */ /* 0x000fea0003800000 */
.L_x_143:
[----:B------:R-:W-:Y:S01]  /*8db0*/  LOP3.LUT P1, RZ, R11, 0xff, RZ, 0xc0, !PT ;  /* 0x000000ff0bff7812 */ /* 0x000fe2000782c0ff */
[C---:B------:R-:W-:Y:S01]  /*8dc0*/  IMAD.IADD R14, R13.reuse, 0x1, R14 ;  /* 0x000000010d0e7824 */ /* 0x040fe200078e020e */
[----:B------:R-:W-:Y:S01]  /*8dd0*/  IADD3 R2, P2, R2, UR30, RZ ;  /* 0x0000001e02027c10 */ /* 0x000fe2000ff5e0ff */
[----:B------:R-:W-:Y:S01]  /*8de0*/  ULDC.64 UR8, c[0x0][0x650] ;  /* 0x0001940000087ab9 */ /* 0x000fe20000000a00 */
[----:B------:R-:W-:Y:S01]  /*8df0*/  BSSY B1, `(.L_x_148) ;  /* 0x000006a000017945 */ /* 0x000fe20003800000 */
[----:B------:R-:W-:Y:S01]  /*8e00*/  IMAD.MOV.U32 R18, RZ, RZ, -0x1 ;  /* 0xffffffffff127424 */ /* 0x000fe200078e00ff */
[----:B------:R-:W-:Y:S01]  /*8e10*/  ISETP.GT.U32.AND P0, PT, R14, 0x1, PT ;  /* 0x000000010e00780c */ /* 0x000fe20003f04070 */
[----:B------:R-:W-:Y:S01]  /*8e20*/  IMAD.MOV.U32 R16, RZ, RZ, -0x1 ;  /* 0xffffffffff107424 */ /* 0x000fe200078e00ff */
[----:B------:R-:W-:Y:S02]  /*8e30*/  SHF.R.U32.HI R5, RZ, 0x1, R14 ;  /* 0x00000001ff057819 */ /* 0x000fe4000001160e */
[----:B------:R-:W-:-:S02]  /*8e40*/  ISETP.LT.U32.AND P0, PT, R13, 0x2, P0 ;  /* 0x000000020d00780c */ /* 0x000fc40000701070 */
[----:B------:R-:W-:Y:S01]  /*8e50*/  IADD3.X R3, R3, UR7, RZ, P2, !PT ;  /* 0x0000000703037c10 */ /* 0x000fe200097fe4ff */
[----:B------:R-:W0:Y:S01]  /*8e60*/  @P1 S2R R7, SR_CgaCtaId ;  /* 0x0000000000071919 */ /* 0x000e220000008800 */
[----:B------:R-:W-:Y:S02]  /*8e70*/  @P1 MOV R6, 0x400 ;  /* 0x0000040000061802 */ /* 0x000fe40000000f00 */
[----:B------:R-:W-:Y:S02]  /*8e80*/  ISETP.GE.U32.AND P2, PT, R2, UR8, PT ;  /* 0x0000000802007c0c */ /* 0x000fe4000bf46070 */
[----:B------:R-:W-:Y:S02]  /*8e90*/  LOP3.LUT R5, R5, 0x1, RZ, 0xc0, !PT ;  /* 0x0000000105057812 */ /* 0x000fe400078ec0ff */
[----:B------:R-:W-:Y:S02]  /*8ea0*/  LOP3.LUT R14, R14, 0x1, RZ, 0xc0, !PT ;  /* 0x000000010e0e7812 */ /* 0x000fe400078ec0ff */
[----:B------:R-:W-:-:S02]  /*8eb0*/  PRMT R11, RZ, 0x7610, R11 ;  /* 0x00007610ff0b7816 */ /* 0x000fc4000000000b */
[----:B0-----:R-:W-:-:S04]  /*8ec0*/  @P1 LEA R6, R7, R6, 0x18 ;  /* 0x0000000607061211 */ /* 0x001fc800078ec0ff */
[----:B------:R0:W-:Y:S01]  /*8ed0*/  @P1 SYNCS.ARRIVE.TRANS64.A1T0 RZ, [R6+URZ+0x38], RZ ;  /* 0x000038ff06ff19a7 */ /* 0x0001e2000810003f */
[----:B------:R-:W-:-:S04]  /*8ee0*/  ISETP.NE.U32.AND P1, PT, R5, 0x1, PT ;  /* 0x000000010500780c */ /* 0x000fc80003f25070 */
[----:B------:R-:W-:Y:S02]  /*8ef0*/  ISETP.GT.U32.AND P1, PT, R13, 0x1, !P1 ;  /* 0x000000010d00780c */ /* 0x000fe40004f24070 */
[----:B0-----:R-:W-:Y:S02]  /*8f00*/  SEL R6, RZ, 0x1, !P0 ;  /* 0x00000001ff067807 */ /* 0x001fe40004000000 */
[----:B------:R-:W-:Y:S02]  /*8f10*/  ISETP.GE.U32.AND.EX P0, PT, R3, UR9, PT, P2 ;  /* 0x0000000903007c0c */ /* 0x000fe4000bf06120 */
[----:B------:R-:W-:-:S04]  /*8f20*/  SEL R5, RZ, 0x1, !P1 ;  /* 0x00000001ff057807 */ /* 0x000fc80004800000 */
[--C-:B------:R-:W-:Y:S01]  /*8f30*/  LOP3.LUT R15, R5, R15, R6.reuse, 0x96, !PT ;  /* 0x0000000f050f7212 */ /* 0x100fe200078e9606 */
[----:B------:R-:W-:Y:S01]  /*8f40*/  IMAD.MOV.U32 R5, RZ, RZ, -0x1 ;  /* 0xffffffffff057424 */ /* 0x000fe200078e00ff */
[----:B------:R-:W-:-:S05]  /*8f50*/  PRMT R6, RZ, 0x7610, R6 ;  /* 0x00007610ff067816 */ /* 0x000fca0000000006 */
[----:B------:R-:W-:Y:S05]  /*8f60*/  @P0 BRA `(.L_x_149) ;  /* 0x0000000400480947 */ /* 0x000fea0003800000 */
[----:B------:R-:W0:Y:S01]  /*8f70*/  S2R R18, SR_CTAID.X ;  /* 0x0000000000127919 */ /* 0x000e220000002500 */
[----:B------:R-:W-:Y:S01]  /*8f80*/  ULDC.64 UR8, c[0x0][0x628] ;  /* 0x00018a0000087ab9 */ /* 0x000fe20000000a00 */
[----:B------:R-:W1:Y:S01]  /*8f90*/  LDC R19, c[0x0][0x144] ;  /* 0x00005100ff137b82 */ /* 0x000e620000000800 */
[----:B------:R-:W-:Y:S01]  /*8fa0*/  ISETP.NE.U32.AND P0, PT, RZ, UR8, PT ;  /* 0x00000008ff007c0c */ /* 0x000fe2000bf05070 */
[----:B------:R-:W2:Y:S01]  /*8fb0*/  S2R R5, SR_CTAID.Y ;  /* 0x0000000000057919 */ /* 0x000ea20000002600 */
[----:B------:R-:W-:Y:S01]  /*8fc0*/  ULDC UR11, c[0x0][0x630] ;  /* 0x00018c00000b7ab9 */ /* 0x000fe20000000800 */
[----:B------:R-:W-:Y:S01]  /*8fd0*/  ULDC UR12, c[0x0][0x150] ;  /* 0x00005400000c7ab9 */ /* 0x000fe20000000800 */
[----:B------:R-:W-:Y:S01]  /*8fe0*/  ISETP.NE.AND.EX P0, PT, RZ, UR9, PT, P0 ;  /* 0x00000009ff007c0c */ /* 0x000fe2000bf05300 */
[----:B------:R-:W-:Y:S02]  /*8ff0*/  IMAD.MOV.U32 R6, RZ, RZ, R2 ;  /* 0x000000ffff067224 */ /* 0x000fe400078e0002 */
[----:B------:R-:W-:Y:S01]  /*9000*/  IMAD.MOV.U32 R7, RZ, RZ, R3 ;  /* 0x000000ffff077224 */ /* 0x000fe200078e0003 */
[----:B0-----:R-:W-:-:S09]  /*9010*/  I2FP.F32.U32 R20, R18 ;  /* 0x0000001200147245 */ /* 0x001fd20000201000 */
[----:B------:R-:W-:Y:S05]  /*9020*/  @!P0 BRA `(.L_x_150) ;  /* 0x0000000000288947 */ /* 0x000fea0003800000 */
[----:B------:R-:W-:Y:S02]  /*9030*/  ULDC UR10, c[0x0][0x634] ;  /* 0x00018d00000a7ab9 */ /* 0x000fe40000000800 */
[----:B------:R-:W-:-:S05]  /*9040*/  IADD3 R7, P0, R2, UR10, RZ ;  /* 0x0000000a02077c10 */ /* 0x000fca000ff1e0ff */
[----:B------:R-:W-:-:S04]  /*9050*/  IMAD.X R21, RZ, RZ, R3, P0 ;  /* 0x000000ffff157224 */ /* 0x000fc800000e0603 */
[----:B------:R-:W-:-:S04]  /*9060*/  IMAD.WIDE.U32 R8, R21, UR8, RZ ;  /* 0x0000000815087c25 */ /* 0x000fc8000f8e00ff */
[----:B------:R-:W-:-:S04]  /*9070*/  IMAD.WIDE.U32 R8, P0, R7, UR9, R8 ;  /* 0x0000000907087c25 */ /* 0x000fc8000f800008 */
[----:B------:R-:W-:-:S04]  /*9080*/  IMAD.WIDE.U32 R6, R7, UR8, RZ ;  /* 0x0000000807067c25 */ /* 0x000fc8000f8e00ff */
[----:B------:R-:W-:Y:S01]  /*9090*/  IMAD.MOV.U32 R6, RZ, RZ, R9 ;  /* 0x000000ffff067224 */ /* 0x000fe200078e0009 */
[----:B------:R-:W-:Y:S01]  /*90a0*/  IADD3 RZ, P1, R7, R8, RZ ;  /* 0x0000000807ff7210 */ /* 0x000fe20007f3e0ff */
[----:B------:R-:W-:-:S04]  /*90b0*/  IMAD.X R7, RZ, RZ, RZ, P0 ;  /* 0x000000ffff077224 */ /* 0x000fc800000e06ff */
[----:B------:R-:W-:-:S08]  /*90c0*/  IMAD.WIDE.U32.X R6, R21, UR9, R6, P1 ;  /* 0x0000000915067c25 */ /* 0x000fd000088e0406 */
.L_x_150:
[----:B------:R-:W-:Y:S01]  /*90d0*/  FMUL R20, R20, UR12 ;  /* 0x0000000c14147c20 */ /* 0x000fe20008400000 */
[--C-:B------:R-:W-:Y:S01]  /*90e0*/  SHF.R.U64 R16, R6, UR11, R7.reuse ;  /* 0x0000000b06107c19 */ /* 0x100fe20008001207 */
[----:B------:R-:W-:Y:S01]  /*90f0*/  ULDC.64 UR8, c[0x0][0x620] ;  /* 0x0001880000087ab9 */ /* 0x000fe20000000a00 */
[----:B------:R-:W-:Y:S01]  /*9100*/  SHF.R.U32.HI R6, RZ, UR11, R7 ;  /* 0x0000000bff067c19 */ /* 0x000fe20008011607 */
[----:B------:R-:W-:Y:S01]  /*9110*/  ULDC.64 UR10, c[0x0][0x640] ;  /* 0x00019000000a7ab9 */ /* 0x000fe20000000a00 */
[----:B------:R-:W-:Y:S01]  /*9120*/  IADD3 R7, P0, RZ, -R16, RZ ;  /* 0x80000010ff077210 */ /* 0x000fe20007f1e0ff */
[----:B------:R-:W0:Y:S01]  /*9130*/  F2I.U32.TRUNC.NTZ R20, R20 ;  /* 0x0000001400147305 */ /* 0x000e22000020f000 */
[----:B------:R-:W3:Y:S03]  /*9140*/  LDC R22, c[0x0][0x148] ;  /* 0x00005200ff167b82 */ /* 0x000ee60000000800 */
[----:B------:R-:W-:Y:S01]  /*9150*/  IMAD.X R6, RZ, RZ, ~R6, P0 ;  /* 0x000000ffff067224 */ /* 0x000fe200000e0e06 */
[----:B------:R-:W-:-:S03]  /*9160*/  ISETP.NE.U32.AND P0, PT, RZ, UR10, PT ;  /* 0x0000000aff007c0c */ /* 0x000fc6000bf05070 */
[----:B------:R-:W-:Y:S01]  /*9170*/  IMAD R6, R6, UR8, RZ ;  /* 0x0000000806067c24 */ /* 0x000fe2000f8e02ff */
[----:B------:R-:W-:-:S03]  /*9180*/  ISETP.NE.AND.EX P0, PT, RZ, UR11, PT, P0 ;  /* 0x0000000bff007c0c */ /* 0x000fc6000bf05300 */
[C---:B------:R-:W-:Y:S01]  /*9190*/  IMAD R9, R7.reuse, UR9, R6 ;  /* 0x0000000907097c24 */ /* 0x040fe2000f8e0206 */
[----:B------:R-:W-:Y:S01]  /*91a0*/  ULDC UR9, c[0x0][0x154] ;  /* 0x0000550000097ab9 */ /* 0x000fe20000000800 */
[----:B------:R-:W-:Y:S01]  /*91b0*/  IMAD.WIDE.U32 R6, R7, UR8, R2 ;  /* 0x0000000807067c25 */ /* 0x000fe2000f8e0002 */
[----:B------:R-:W-:-:S03]  /*91c0*/  ULDC UR8, c[0x0][0x618] ;  /* 0x0001860000087ab9 */ /* 0x000fc60000000800 */
[----:B0-----:R-:W-:Y:S02]  /*91d0*/  IMAD.MOV R8, RZ, RZ, -R20 ;  /* 0x000000ffff087224 */ /* 0x001fe400078e0a14 */
[----:B------:R-:W-:Y:S02]  /*91e0*/  IMAD.IADD R7, R7, 0x1, R9 ;  /* 0x0000000107077824 */ /* 0x000fe400078e0209 */
[----:B-1----:R-:W-:Y:S01]  /*91f0*/  IMAD R18, R19, R8, R18 ;  /* 0x0000000813127224 */ /* 0x002fe200078e0212 */
[----:B--2---:R-:W-:Y:S02]  /*9200*/  I2FP.F32.U32 R8, R5 ;  /* 0x0000000500087245 */ /* 0x004fe40000201000 */
[--C-:B------:R-:W-:Y:S02]  /*9210*/  SHF.R.U64 R19, R6, UR8, R7.reuse ;  /* 0x0000000806137c19 */ /* 0x100fe40008001207 */
[----:B------:R-:W-:Y:S01]  /*9220*/  SHF.R.U32.HI R6, RZ, UR8, R7 ;  /* 0x00000008ff067c19 */ /* 0x000fe20008011607 */
[----:B------:R-:W-:Y:S01]  /*9230*/  FMUL R8, R8, UR9 ;  /* 0x0000000908087c20 */ /* 0x000fe20008400000 */
[----:B------:R-:W-:-:S02]  /*9240*/  ULDC UR8, c[0x0][0x608] ;  /* 0x0001820000087ab9 */ /* 0x000fc40000000800 */
[--C-:B------:R-:W-:Y:S01]  /*9250*/  SHF.R.U64 R21, R19, UR8, R6.reuse ;  /* 0x0000000813157c19 */ /* 0x100fe20008001206 */
[----:B------:R0:W1:Y:S01]  /*9260*/  F2I.U32.TRUNC.NTZ R24, R8 ;  /* 0x0000000800187305 */ /* 0x000062000020f000 */
[----:B------:R-:W-:Y:S01]  /*9270*/  SHF.R.U32.HI R6, RZ, UR8, R6 ;  /* 0x00000008ff067c19 */ /* 0x000fe20008011606 */
[----:B------:R-:W-:-:S03]  /*9280*/  ULDC UR8, c[0x0][0x658] ;  /* 0x0001960000087ab9 */ /* 0x000fc60000000800 */
[--C-:B------:R-:W-:Y:S02]  /*9290*/  SHF.R.U64 R20, R21, UR8, R6.reuse ;  /* 0x0000000815147c19 */ /* 0x100fe40008001206 */
[----:B------:R-:W-:-:S03]  /*92a0*/  SHF.R.U32.HI R23, RZ, UR8, R6 ;  /* 0x00000008ff177c19 */ /* 0x000fc60008011606 */
[----:B------:R-:W-:Y:S02]  /*92b0*/  IMAD.MOV.U32 R6, RZ, RZ, R20 ;  /* 0x000000ffff067224 */ /* 0x000fe400078e0014 */
[----:B------:R-:W-:Y:S01]  /*92c0*/  IMAD.MOV.U32 R7, RZ, RZ, R23 ;  /* 0x000000ffff077224 */ /* 0x000fe200078e0017 */
[----:B0-----:R-:W-:Y:S06]  /*92d0*/  @!P0 BRA `(.L_x_151) ;  /* 0x0000000000288947 */ /* 0x001fec0003800000 */
        /* <DEDUP_REMOVED lines=10> */
.L_x_151:
[----:B------:R-:W-:Y:S01]  /*9380*/  ULDC UR8, c[0x0][0x648] ;  /* 0x0001920000087ab9 */ /* 0x000fe20000000800 */
[----:B-1----:R-:W-:Y:S01]  /*9390*/  IMAD.MOV R24, RZ, RZ, -R24 ;  /* 0x000000ffff187224 */ /* 0x002fe200078e0a18 */
[----:B------:R-:W-:Y:S01]  /*93a0*/  SHF.R.U64 R6, R6, UR8, R7 ;  /* 0x0000000806067c19 */ /* 0x000fe20008001207 */
[----:B------:R-:W-:Y:S01]  /*93b0*/  ULDC UR8, c[0x0][0x638] ;  /* 0x00018e0000087ab9 */ /* 0x000fe20000000800 */
[----:B------:R-:W-:Y:S01]  /*93c0*/  LOP3.LUT R21, R21, UR6, RZ, 0xc0, !PT ;  /* 0x0000000615157c12 */ /* 0x000fe2000f8ec0ff */
[----:B---3--:R-:W-:Y:S01]  /*93d0*/  @P4 IMAD R18, R22, R24, R5 ;  /* 0x0000001816124224 */ /* 0x008fe200078e0205 */
[----:B------:R-:W-:Y:S01]  /*93e0*/  LOP3.LUT R7, R19, UR4, RZ, 0xc0, !PT ;  /* 0x0000000413077c12 */ /* 0x000fe2000f8ec0ff */
[----:B------:R-:W-:Y:S01]  /*93f0*/  IMAD.MOV R5, RZ, RZ, -R6 ;  /* 0x000000ffff057224 */ /* 0x000fe200078e0a06 */
[----:B------:R-:W-:Y:S01]  /*9400*/  ULDC UR9, c[0x0][0x610] ;  /* 0x0001840000097ab9 */ /* 0x000fe20000000800 */
[----:B------:R-:W-:Y:S02]  /*9410*/  IMAD R21, R6, UR5, R21 ;  /* 0x0000000506157c24 */ /* 0x000fe4000f8e0215 */
[----:B------:R-:W-:Y:S01]  /*9420*/  IMAD R20, R5, UR8, R20 ;  /* 0x0000000805147c24 */ /* 0x000fe2000f8e0214 */
[----:B------:R-:W-:Y:S01]  /*9430*/  ULDC UR8, c[0x0][0x600] ;  /* 0x0001800000087ab9 */ /* 0x000fe20000000800 */
[----:B------:R-:W-:-:S02]  /*9440*/  IMAD R18, R21, UR9, R18 ;  /* 0x0000000915127c24 */ /* 0x000fc4000f8e0212 */
[----:B------:R-:W-:Y:S02]  /*9450*/  IMAD R7, R20, UR8, R7 ;  /* 0x0000000814077c24 */ /* 0x000fe4000f8e0207 */
[----:B------:R-:W-:-:S03]  /*9460*/  IMAD.MOV.U32 R6, RZ, RZ, 0x1 ;  /* 0x00000001ff067424 */ /* 0x000fc600078e00ff */
[----:B------:R-:W-:Y:S02]  /*9470*/  SEL R5, R7, R18, !P4 ;  /* 0x0000001207057207 */ /* 0x000fe40006000000 */
[----:B------:R-:W-:-:S07]  /*9480*/  SEL R18, R18, R7, !P4 ;  /* 0x0000000712127207 */ /* 0x000fce0006000000 */
.L_x_149:
[----:B------:R-:W-:Y:S05]  /*9490*/  BSYNC B1 ;  /* 0x0000000000017941 */ /* 0x000fea0003800000 */
.L_x_148:
[----:B------:R-:W-:-:S13]  /*94a0*/  LOP3.LUT P0, RZ, R6, 0xff, RZ, 0xc0, !PT ;  /* 0x000000ff06ff7812 */ /* 0x000fda000780c0ff */
[----:B------:R-:W-:Y:S05]  /*94b0*/  @P0 BRA `(.L_x_152) ;  /* 0xfffffff400140947 */ /* 0x000fea000383ffff */
[----:B------:R-:W-:Y:S05]  /*94c0*/  BSYNC B0 ;  /* 0x0000000000007941 */ /* 0x000fea0003800000 */
.L_x_141:
[----:B------:R-:W-:-:S03]  /*94d0*/  UMOV UR8, 0xffffffff ;  /* 0xffffffff00087882 */ /* 0x000fc60000000000 */
[----:B------:R-:W-:Y:S05]  /*94e0*/  BRA.DIV UR8, `(.L_x_153) ;  /* 0x0000000208d47947 */ /* 0x000fea000b800000 */
[----:B------:R-:W-:-:S13]  /*94f0*/  ELECT P0, URZ, PT ;  /* 0x00000000003f782f */ /* 0x000fda0003800000 */
.L_x_165:
[----:B------:R-:W-:Y:S04]  /*9500*/  BSSY B0, `(.L_x_154) ;  /* 0x0000019000007945 */ /* 0x000fe80003800000 */
[----:B------:R-:W-:Y:S05]  /*9510*/  @!P0 BRA `(.L_x_155) ;  /* 0x00000000005c8947 */ /* 0x000fea0003800000 */
[----:B------:R-:W-:-:S04]  /*9520*/  LOP3.LUT R4, R4, 0x2, RZ, 0xfc, !PT ;  /* 0x0000000204047812 */ /* 0x000fc800078efcff */
[----:B------:R-:W-:-:S13]  /*9530*/  ISETP.NE.AND P0, PT, R4, 0x3, PT ;  /* 0x000000030400780c */ /* 0x000fda0003f05270 */
[----:B------:R-:W-:Y:S05]  /*9540*/  @!P0 BRA `(.L_x_156) ;  /* 0x0000000000048947 */ /* 0x000fea0003800000 */
[----:B------:R-:W-:Y:S01]  /*9550*/  BPT.TRAP 0x1 ;  /* 0x000000040000795c */ /* 0x000fe20000300000 */
.L_x_156:
[----:B------:R-:W0:Y:S01]  /*9560*/  S2R R3, SR_CgaCtaId ;  /* 0x0000000000037919 */ /* 0x000e220000008800 */
[----:B------:R-:W-:Y:S02]  /*9570*/  MOV R0, 0x400 ;  /* 0x0000040000007802 */ /* 0x000fe40000000f00 */
[----:B------:R-:W-:Y:S02]  /*9580*/  SHF.L.U32 R2, R15, 0x1f, RZ ;  /* 0x0000001f0f027819 */ /* 0x000fe400000006ff */
[----:B0-----:R-:W-:-:S05]  /*9590*/  LEA R3, R3, R0, 0x18 ;  /* 0x0000000003037211 */ /* 0x001fca00078ec0ff */
[----:B------:R-:W-:-:S04]  /*95a0*/  VIADD R3, R3, 0x10 ;  /* 0x0000001003037836 */ /* 0x000fc80000000000 */
[C---:B------:R-:W-:Y:S02]  /*95b0*/  IMAD R5, R14.reuse, 0x8, R3 ;  /* 0x000000080e057824 */ /* 0x040fe400078e0203 */
[----:B------:R-:W-:Y:S02]  /*95c0*/  VIADD R14, R14, 0x1 ;  /* 0x000000010e0e7836 */ /* 0x000fe40000000000 */
[----:B------:R-:W0:Y:S03]  /*95d0*/  SYNCS.PHASECHK.TRANS64.TRYWAIT P0, [R5+URZ], R2 ;  /* 0x00000002050075a7 */ /* 0x000e26000800017f */
[----:B------:R-:W-:-:S04]  /*95e0*/  ISETP.NE.AND P1, PT, R14, 0x2, PT ;  /* 0x000000020e00780c */ /* 0x000fc80003f25270 */
[----:B------:R-:W-:Y:S02]  /*95f0*/  SEL R0, RZ, 0x1, P1 ;  /* 0x00000001ff007807 */ /* 0x000fe40000800000 */
[----:B------:R-:W-:Y:S02]  /*9600*/  SEL R14, R14, RZ, P1 ;  /* 0x000000ff0e0e7207 */ /* 0x000fe40000800000 */
[----:B------:R-:W-:Y:S01]  /*9610*/  LOP3.LUT R0, R15, R0, RZ, 0x3c, !PT ;  /* 0x000000000f007212 */ /* 0x000fe200078e3cff */
[----:B0-----:R-:W-:Y:S06]  /*9620*/  @!P0 BRA `(.L_x_157) ;  /* 0x0000000000a48947 */ /* 0x001fec0003800000 */
.L_x_166:
[----:B------:R-:W-:Y:S01]  /*9630*/  IMAD R3, R14, 0x8, R3 ;  /* 0x000000080e037824 */ /* 0x000fe200078e0203 */
[----:B------:R-:W-:-:S07]  /*9640*/  SHF.L.U32 R0, R0, 0x1f, RZ ;  /* 0x0000001f00007819 */ /* 0x000fce00000006ff */
.L_x_158:
[----:B-1----:R1:W2:Y:S02]  /*9650*/  SYNCS.PHASECHK.TRANS64.TRYWAIT P0, [R3+URZ], R0 ;  /* 0x00000000030075a7 */ /* 0x0022a4000800017f */
[----:B--2---:R-:W-:Y:S05]  /*9660*/  @!P0 NANOSLEEP.SYNCS 0x989680 ;  /* 0x009896800000895d */ /* 0x004fea0003900000 */
[----:B------:R-:W2:Y:S02]  /*9670*/  @!P0 SYNCS.PHASECHK.TRANS64 P0, [R3+URZ], R0 ;  /* 0x00000000030085a7 */ /* 0x000ea4000800007f */
[----:B--2---:R-:W-:Y:S05]  /*9680*/  @!P0 BRA `(.L_x_158) ;  /* 0xfffffffc00f08947 */ /* 0x004fea000383ffff */
.L_x_155:
[----:B------:R-:W-:Y:S05]  /*9690*/  BSYNC B0 ;  /* 0x0000000000007941 */ /* 0x000fea0003800000 */
.L_x_154:
[----:B------:R-:W-:Y:S05]  /*96a0*/  EXIT ;  /* 0x000000000000794d */ /* 0x000fea0003800000 */
.L_x_21:
[----:B-1----:R-:W-:-:S04]  /*96b0*/  IMAD.U32 R11, RZ, RZ, UR6 ;  /* 0x00000006ff0b7e24 */ /* 0x002fc8000f8e00ff */
[----:B------:R1:W4:Y:S03]  /*96c0*/  SYNCS.PHASECHK.TRANS64.TRYWAIT P0, [R11+URZ], R10 ;  /* 0x0000000a0b0075a7 */ /* 0x000326000800017f */
[----:B----4-:R-:W-:Y:S05]  /*96d0*/  @!P0 NANOSLEEP.SYNCS 0x989680 ;  /* 0x009896800000895d */ /* 0x010fea0003900000 */
[----:B------:R-:W4:Y:S02]  /*96e0*/  @!P0 SYNCS.PHASECHK.TRANS64 P0, [R11+URZ], R10 ;  /* 0x0000000a0b0085a7 */ /* 0x000f24000800007f */
[----:B----4-:R-:W-:Y:S05]  /*96f0*/  @!P0 BRA `(.L_x_21) ;  /* 0xfffffffc00ec8947 */ /* 0x010fea000383ffff */
[----:B------:R-:W-:Y:S05]  /*9700*/  BRA `(.L_x_20) ;  /* 0xffffff7c00e87947 */ /* 0x000fea000383ffff */
.L_x_27:
[----:B-1----:R-:W-:-:S04]  /*9710*/  IMAD.U32 R15, RZ, RZ, UR14 ;  /* 0x0000000eff0f7e24 */ /* 0x002fc8000f8e00ff */
[----:B------:R1:W4:Y:S03]  /*9720*/  SYNCS.PHASECHK.TRANS64.TRYWAIT P0, [R15+URZ], R14 ;  /* 0x0000000e0f0075a7 */ /* 0x000326000800017f */
[----:B----4-:R-:W-:Y:S05]  /*9730*/  @!P0 NANOSLEEP.SYNCS 0x989680 ;  /* 0x009896800000895d */ /* 0x010fea0003900000 */
[----:B------:R-:W4:Y:S02]  /*9740*/  @!P0 SYNCS.PHASECHK.TRANS64 P0, [R15+URZ], R14 ;  /* 0x0000000e0f0085a7 */ /* 0x000f24000800007f */
[----:B----4-:R-:W-:Y:S05]  /*9750*/  @!P0 BRA `(.L_x_27) ;  /* 0xfffffffc00ec8947 */ /* 0x010fea000383ffff */
[----:B------:R-:W-:Y:S05]  /*9760*/  BRA `(.L_x_26) ;  /* 0xffffff9000c47947 */ /* 0x000fea000383ffff */
.L_x_142:
[----:B------:R-:W-:Y:S01]  /*9770*/  BSSY B1, `(.L_x_159) ;  /* 0x0000006000017945 */ /* 0x000fe20003800000 */
[----:B------:R-:W-:-:S07]  /*9780*/  IMAD.MOV.U32 R6, RZ, RZ, -0x1 ;  /* 0xffffffffff067424 */ /* 0x000fce00078e00ff */
[----:B------:R-:W-:Y:S05]  /*9790*/  WARPSYNC.COLLECTIVE R6, `(.L_x_160) ;  /* 0x00000000060c7348 */ /* 0x000fea0003c00000 */
[----:B------:R-:W-:Y:S02]  /*97a0*/  ELECT P0, UR62, PT ;  /* 0x00000000003e782f */ /* 0x000fe40003800000 */
[----:B------:R-:W-:Y:S01]  /*97b0*/  MOV R6, UR62 ;  /* 0x0000003e00067c02 */ /* 0x000fe20008000f00 */
[----:B------:R-:W-:Y:S10]  /*97c0*/  ENDCOLLECTIVE ;  /* 0x000000000000791b */ /* 0x000ff40003800000 */
.L_x_160:
[----:B------:R-:W-:Y:S05]  /*97d0*/  BSYNC B1 ;  /* 0x0000000000017941 */ /* 0x000fea0003800000 */
.L_x_159:
[----:B------:R-:W-:Y:S05]  /*97e0*/  BRA `(.L_x_161) ;  /* 0xfffffff000547947 */ /* 0x000fea000383ffff */
.L_x_145:
[----:B-1----:R1:W2:Y:S02]  /*97f0*/  SYNCS.PHASECHK.TRANS64.TRYWAIT P0, [R21+URZ+0x10], R8 ;  /* 0x00001008150075a7 */ /* 0x0022a4000800017f */
[----:B--2---:R-:W-:Y:S05]  /*9800*/  @!P0 NANOSLEEP.SYNCS 0x989680 ;  /* 0x009896800000895d */ /* 0x004fea0003900000 */
[----:B------:R-:W2:Y:S02]  /*9810*/  @!P0 SYNCS.PHASECHK.TRANS64 P0, [R21+URZ+0x10], R8 ;  /* 0x00001008150085a7 */ /* 0x000ea4000800007f */
[----:B--2---:R-:W-:Y:S05]  /*9820*/  @!P0 BRA `(.L_x_145) ;  /* 0xfffffffc00f08947 */ /* 0x004fea000383ffff */
[----:B------:R-:W-:Y:S05]  /*9830*/  BRA `(.L_x_162) ;  /* 0xfffffff000907947 */ /* 0x000fea000383ffff */
.L_x_153:
[----:B------:R-:W-:Y:S01]  /*9840*/  BSSY B0, `(.L_x_163) ;  /* 0x0000006000007945 */ /* 0x000fe20003800000 */
[----:B------:R-:W-:-:S07]  /*9850*/  IMAD.MOV.U32 R6, RZ, RZ, -0x1 ;  /* 0xffffffffff067424 */ /* 0x000fce00078e00ff */
[----:B------:R-:W-:Y:S05]  /*9860*/  WARPSYNC.COLLECTIVE R6, `(.L_x_164) ;  /* 0x00000000060c7348 */ /* 0x000fea0003c00000 */
[----:B------:R-:W-:Y:S02]  /*9870*/  ELECT P0, UR62, PT ;  /* 0x00000000003e782f */ /* 0x000fe40003800000 */
[----:B------:R-:W-:Y:S01]  /*9880*/  MOV R6, UR62 ;  /* 0x0000003e00067c02 */ /* 0x000fe20008000f00 */
[----:B------:R-:W-:Y:S10]  /*9890*/  ENDCOLLECTIVE ;  /* 0x000000000000791b */ /* 0x000ff40003800000 */
.L_x_164:
[----:B------:R-:W-:Y:S05]  /*98a0*/  BSYNC B0 ;  /* 0x0000000000007941 */ /* 0x000fea0003800000 */
.L_x_163:
[----:B------:R-:W-:Y:S05]  /*98b0*/  BRA `(.L_x_165) ;  /* 0xfffffffc00107947 */ /* 0x000fea000383ffff */
.L_x_157:
[----:B0-----:R0:W1:Y:S02]  /*98c0*/  SYNCS.PHASECHK.TRANS64.TRYWAIT P0, [R5+URZ], R2 ;  /* 0x00000002050075a7 */ /* 0x001064000800017f */
[----:B-1----:R-:W-:Y:S05]  /*98d0*/  @!P0 NANOSLEEP.SYNCS 0x989680 ;  /* 0x009896800000895d */ /* 0x002fea0003900000 */
[----:B------:R-:W1:Y:S02]  /*98e0*/  @!P0 SYNCS.PHASECHK.TRANS64 P0, [R5+URZ], R2 ;  /* 0x00000002050085a7 */ /* 0x000e64000800007f */
[----:B-1----:R-:W-:Y:S05]  /*98f0*/  @!P0 BRA `(.L_x_157) ;  /* 0xfffffffc00f08947 */ /* 0x002fea000383ffff */
[----:B------:R-:W-:Y:S05]  /*9900*/  BRA `(.L_x_166) ;  /* 0xfffffffc00487947 */ /* 0x000fea000383ffff */
.L_x_167:
[----:B------:R-:W-:-:S00]  /*9910*/  BRA `(.L_x_167) ;  /* 0xfffffffc00fc7947 */ /* 0x000fc0000383ffff */
[----:B------:R-:W-:-:S00]  /*9920*/  NOP ;  /* 0x0000000000007918 */ /* 0x000fc00000000000 */
        /* <DEDUP_REMOVED lines=13> */
.L_x_168:


//--------------------- .nv.shared._ZN7cutlass13device_kernelINS_4gemm6kernel13GemmUniversalIN4cute5tupleIJiiiiEEENS1_10collective13CollectiveMmaINS1_37MainloopSm90TmaGmmaWarpSpecializedFP8ILi2ENS5_IJNS4_1CILi2EEENSA_ILi1EEESC_EEENS1_35KernelTmaWarpSpecializedCooperativeEEENS5_IJNSA_ILi256EEENSA_ILi48EEESG_EEENS_12float_e4m3_tENS5_IJlSC_lEEESJ_SK_NS4_8TiledMMAINS4_8MMA_AtomIJNS4_4SM904GMMA30MMA_64x16x32_F32E4M3E4M3_SS_TNILNSO_7ScaleInE1ELSQ_1EEEEEENS4_6LayoutISD_NS5_IJSC_NSA_ILi0EEESU_EEEEENS5_IJNS4_10UnderscoreESX_SX_EEEEENS4_13SM90_TMA_LOADENS4_14ComposedLayoutINS4_7SwizzleILi3ELi4ELi3EEENS4_18smem_ptr_flag_bitsILi8EEENST_INS5_IJNSA_ILi8EEENSA_ILi128EEEEEENS5_IJS17_SC_EEEEEEEvNS4_8identityENS4_23SM90_TMA_LOAD_MULTICASTES1B_vS1C_EENS_8epilogue10collective6detail29Sm90TmaWarpSpecializedAdapterINS1G_15DefaultEpilogueISJ_SK_SK_NS1F_6thread17LinearCombinationISJ_Li1EffLNS1K_9ScaleType4KindE0ELNS_15FloatRoundStyleE2ESJ_EENS1_15EpilogueDefaultEEEEEvvEEEEvNT_6ParamsE --------------------------
	.section	.nv.shared._ZN7cutlass13device_kernelINS_4gemm6kernel13GemmUniversalIN4cute5tupleIJiiiiEEENS1_10collective13CollectiveMmaINS1_37MainloopSm90TmaGmmaWarpSpecializedFP8ILi2ENS5_IJNS4_1CILi2EEENSA_ILi1EEESC_EEENS1_35KernelTmaWarpSpecializedCooperativeEEENS5_IJNSA_ILi256EEENSA_ILi48EEESG_EEENS_12float_e4m3_tENS5_IJlSC_lEEESJ_SK_NS4_8TiledMMAINS4_8MMA_AtomIJNS4_4SM904GMMA30MMA_64x16x32_F32E4M3E4M3_SS_TNILNSO_7ScaleInE1ELSQ_1EEEEEENS4_6LayoutISD_NS5_IJSC_NSA_ILi0EEESU_EEEEENS5_IJNS4_10UnderscoreESX_SX_EEEEENS4_13SM90_TMA_LOADENS4_14ComposedLayoutINS4_7SwizzleILi3ELi4ELi3EEENS4_18smem_ptr_flag_bitsILi8EEENST_INS5_IJNSA_ILi8EEENSA_ILi128EEEEEENS5_IJS17_SC_EEEEEEEvNS4_8identityENS4_23SM90_TMA_LOAD_MULTICASTES1B_vS1C_EENS_8epilogue10collective6detail29Sm90TmaWarpSpecializedAdapterINS1G_15DefaultEpilogueISJ_SK_SK_NS1F_6thread17LinearCombinationISJ_Li1EffLNS1K_9ScaleType4KindE0ELNS_15FloatRoundStyleE2ESJ_EENS1_15EpilogueDefaultEEEEEvvEEEEvNT_6ParamsE,"aw",@nobits
	.sectionflags	@""
	.align	16
	.zero		1024


//--------------------- .nv.shared.reserved.0     --------------------------
	.section	.nv.shared.reserved.0,"aw",@nobits
	.weak		__nv_reservedSMEM_offset_0_alias
	.size		__nv_reservedSMEM_offset_0_alias, 0, 0
	.other		__nv_reservedSMEM_offset_0_alias,@"STO_CUDA_RESERVED_SHARED STV_DEFAULT"
__nv_reservedSMEM_offset_0_alias:
	.zero		0


//--------------------- .nv.global                --------------------------
	.section	.nv.global,"aw",@nobits
.nv.global:
	.type		_ZN39_INTERNAL_aa84b8e6_4_k_cu_beecb470_73234cute1_E,@object
	.size		_ZN39_INTERNAL_aa84b8e6_4_k_cu_beecb470_73234cute1_E,(_ZN39_INTERNAL_aa84b8e6_4_k_cu_beecb470_73234cuda3std3__45__cpo6cbeginE - _ZN39_INTERNAL_aa84b8e6_4_k_cu_beecb470_73234cute1_E)
_ZN39_INTERNAL_aa84b8e6_4_k_cu_beecb470_73234cute1_E:
	.zero		1
	.type		_ZN39_INTERNAL_aa84b8e6_4_k_cu_beecb470_73234cuda3std3__45__cpo6cbeginE,@object
	.size		_ZN39_INTERNAL_aa84b8e6_4_k_cu_beecb470_73234cuda3std3__45__cpo6cbeginE,(_ZN39_INTERNAL_aa84b8e6_4_k_cu_beecb470_73234cuda3std3__48in_placeE - _ZN39_INTERNAL_aa84b8e6_4_k_cu_beecb470_73234cuda3std3__45__cpo6cbeginE)
_ZN39_INTERNAL_aa84b8e6_4_k_cu_beecb470_73234cuda3std3__45__cpo6cbeginE:
	.zero		1
	.type		_ZN39_INTERNAL_aa84b8e6_4_k_cu_beecb470_73234cuda3std3__48in_placeE,@object
	.size		_ZN39_INTERNAL_aa84b8e6_4_k_cu_beecb470_73234cuda3std3__48in_placeE,(_ZN39_INTERNAL_aa84b8e6_4_k_cu_beecb470_73234cuda3std6ranges3__45__cpo9iter_moveE - _ZN39_INTERNAL_aa84b8e6_4_k_cu_beecb470_73234cuda3std3__48in_placeE)
_ZN39_INTERNAL_aa84b8e6_4_k_cu_beecb470_73234cuda3std3__48in_placeE:
	.zero		1
	.type		_ZN39_INTERNAL_aa84b8e6_4_k_cu_beecb470_73234cuda3std6ranges3__45__cpo9iter_moveE,@object
	.size		_ZN39_INTERNAL_aa84b8e6_4_k_cu_beecb470_73234cuda3std6ranges3__45__cpo9iter_moveE,(_ZN39_INTERNAL_aa84b8e6_4_k_cu_beecb470_73234cuda3std3__45__cpo5beginE - _ZN39_INTERNAL_aa84b8e6_4_k_cu_beecb470_73234cuda3std6ranges3__45__cpo9iter_moveE)
_ZN39_INTERNAL_aa84b8e6_4_k_cu_beecb470_73234cuda3std6ranges3__45__cpo9iter_moveE:
	.zero		1
	.type		_ZN39_INTERNAL_aa84b8e6_4_k_cu_beecb470_73234cuda3std3__45__cpo5beginE,@object
	.size		_ZN39_INTERNAL_aa84b8e6_4_k_cu_beecb470_73234cuda3std3__45__cpo5beginE,(_ZN39_INTERNAL_aa84b8e6_4_k_cu_beecb470_73234cuda3std3__441_GLOBAL__N__aa84b8e6_4_k_cu_beecb470_73236ignoreE - _ZN39_INTERNAL_aa84b8e6_4_k_cu_beecb470_73234cuda3std3__45__cpo5beginE)
_ZN39_INTERNAL_aa84b8e6_4_k_cu_beecb470_73234cuda3std3__45__cpo5beginE:
	.zero		1
	.type		_ZN39_INTERNAL_aa84b8e6_4_k_cu_beecb470_73234cuda3std3__441_GLOBAL__N__aa84b8e6_4_k_cu_beecb470_73236ignoreE,@object
	.size		_ZN39_INTERNAL_aa84b8e6_4_k_cu_beecb470_73234cuda3std3__441_GLOBAL__N__aa84b8e6_4_k_cu_beecb470_73236ignoreE,(_ZN39_INTERNAL_aa84b8e6_4_k_cu_beecb470_73234cute7productE - _ZN39_INTERNAL_aa84b8e6_4_k_cu_beecb470_73234cuda3std3__441_GLOBAL__N__aa84b8e6_4_k_cu_beecb470_73236ignoreE)
_ZN39_INTERNAL_aa84b8e6_4_k_cu_beecb470_73234cuda3std3__441_GLOBAL__N__aa84b8e6_4_k_cu_beecb470_73236ignoreE:
	.zero		1
	.type		_ZN39_INTERNAL_aa84b8e6_4_k_cu_beecb470_73234cute7productE,@object
	.size		_ZN39_INTERNAL_aa84b8e6_4_k_cu_beecb470_73234cute7productE,(_ZN39_INTERNAL_aa84b8e6_4_k_cu_beecb470_73234cuda3std3__45__cpo3endE - _ZN39_INTERNAL_aa84b8e6_4_k_cu_beecb470_73234cute7productE)
_ZN39_INTERNAL_aa84b8e6_4_k_cu_beecb470_73234cute7productE:
	.zero		1
	.type		_ZN39_INTERNAL_aa84b8e6_4_k_cu_beecb470_73234cuda3std3__45__cpo3endE,@object
	.size		_ZN39_INTERNAL_aa84b8e6_4_k_cu_beecb470_73234cuda3std3__45__cpo3endE,(_ZN39_INTERNAL_aa84b8e6_4_k_cu_beecb470_73234cuda3std3__419piecewise_constructE - _ZN39_INTERNAL_aa84b8e6_4_k_cu_beecb470_73234cuda3std3__45__cpo3endE)
_ZN39_INTERNAL_aa84b8e6_4_k_cu_beecb470_73234cuda3std3__45__cpo3endE:
	.zero		1
	.type		_ZN39_INTERNAL_aa84b8e6_4_k_cu_beecb470_73234cuda3std3__419piecewise_constructE,@object
	.size		_ZN39_INTERNAL_aa84b8e6_4_k_cu_beecb470_73234cuda3std3__419piecewise_constructE,(_ZN39_INTERNAL_aa84b8e6_4_k_cu_beecb470_73234cuda3std3__45__cpo4cendE - _ZN39_INTERNAL_aa84b8e6_4_k_cu_beecb470_73234cuda3std3__419piecewise_constructE)
_ZN39_INTERNAL_aa84b8e6_4_k_cu_beecb470_73234cuda3std3__419piecewise_constructE:
	.zero		1
	.type		_ZN39_INTERNAL_aa84b8e6_4_k_cu_beecb470_73234cuda3std3__45__cpo4cendE,@object
	.size		_ZN39_INTERNAL_aa84b8e6_4_k_cu_beecb470_73234cuda3std3__45__cpo4cendE,(_ZN39_INTERNAL_aa84b8e6_4_k_cu_beecb470_73234cuda3std6ranges3__45__cpo4swapE - _ZN39_INTERNAL_aa84b8e6_4_k_cu_beecb470_73234cuda3std3__45__cpo4cendE)
_ZN39_INTERNAL_aa84b8e6_4_k_cu_beecb470_73234cuda3std3__45__cpo4cendE:
	.zero		1
	.type		_ZN39_INTERNAL_aa84b8e6_4_k_cu_beecb470_73234cuda3std6ranges3__45__cpo4swapE,@object
	.size		_ZN39_INTERNAL_aa84b8e6_4_k_cu_beecb470_73234cuda3std6ranges3__45__cpo4swapE,(.L_7 - _ZN39_INTERNAL_aa84b8e6_4_k_cu_beecb470_73234cuda3std6ranges3__45__cpo4swapE)
_ZN39_INTERNAL_aa84b8e6_4_k_cu_beecb470_73234cuda3std6ranges3__45__cpo4swapE:
	.zero		1
.L_7:


//--------------------- .nv.constant0._ZN7cutlass13device_kernelINS_4gemm6kernel13GemmUniversalIN4cute5tupleIJiiiiEEENS1_10collective13CollectiveMmaINS1_37MainloopSm90TmaGmmaWarpSpecializedFP8ILi2ENS5_IJNS4_1CILi2EEENSA_ILi1EEESC_EEENS1_35KernelTmaWarpSpecializedCooperativeEEENS5_IJNSA_ILi256EEENSA_ILi48EEESG_EEENS_12float_e4m3_tENS5_IJlSC_lEEESJ_SK_NS4_8TiledMMAINS4_8MMA_AtomIJNS4_4SM904GMMA30MMA_64x16x32_F32E4M3E4M3_SS_TNILNSO_7ScaleInE1ELSQ_1EEEEEENS4_6LayoutISD_NS5_IJSC_NSA_ILi0EEESU_EEEEENS5_IJNS4_10UnderscoreESX_SX_EEEEENS4_13SM90_TMA_LOADENS4_14ComposedLayoutINS4_7SwizzleILi3ELi4ELi3EEENS4_18smem_ptr_flag_bitsILi8EEENST_INS5_IJNSA_ILi8EEENSA_ILi128EEEEEENS5_IJS17_SC_EEEEEEEvNS4_8identityENS4_23SM90_TMA_LOAD_MULTICASTES1B_vS1C_EENS_8epilogue10collective6detail29Sm90TmaWarpSpecializedAdapterINS1G_15DefaultEpilogueISJ_SK_SK_NS1F_6thread17LinearCombinationISJ_Li1EffLNS1K_9ScaleType4KindE0ELNS_15FloatRoundStyleE2ESJ_EENS1_15EpilogueDefaultEEEEEvvEEEEvNT_6ParamsE --------------------------
	.section	.nv.constant0._ZN7cutlass13device_kernelINS_4gemm6kernel13GemmUniversalIN4cute5tupleIJiiiiEEENS1_10collective13CollectiveMmaINS1_37MainloopSm90TmaGmmaWarpSpecializedFP8ILi2ENS5_IJNS4_1CILi2EEENSA_ILi1EEESC_EEENS1_35KernelTmaWarpSpecializedCooperativeEEENS5_IJNSA_ILi256EEENSA_ILi48EEESG_EEENS_12float_e4m3_tENS5_IJlSC_lEEESJ_SK_NS4_8TiledMMAINS4_8MMA_AtomIJNS4_4SM904GMMA30MMA_64x16x32_F32E4M3E4M3_SS_TNILNSO_7ScaleInE1ELSQ_1EEEEEENS4_6LayoutISD_NS5_IJSC_NSA_ILi0EEESU_EEEEENS5_IJNS4_10UnderscoreESX_SX_EEEEENS4_13SM90_TMA_LOADENS4_14ComposedLayoutINS4_7SwizzleILi3ELi4ELi3EEENS4_18smem_ptr_flag_bitsILi8EEENST_INS5_IJNSA_ILi8EEENSA_ILi128EEEEEENS5_IJS17_SC_EEEEEEEvNS4_8identityENS4_23SM90_TMA_LOAD_MULTICASTES1B_vS1C_EENS_8epilogue10collective6detail29Sm90TmaWarpSpecializedAdapterINS1G_15DefaultEpilogueISJ_SK_SK_NS1F_6thread17LinearCombinationISJ_Li1EffLNS1K_9ScaleType4KindE0ELNS_15FloatRoundStyleE2ESJ_EENS1_15EpilogueDefaultEEEEEvvEEEEvNT_6ParamsE,"a",@progbits
	.sectionflags	@""
	.align	4
.nv.constant0._ZN7cutlass13device_kernelINS_4gemm6kernel13GemmUniversalIN4cute5tupleIJiiiiEEENS1_10collective13CollectiveMmaINS1_37MainloopSm90TmaGmmaWarpSpecializedFP8ILi2ENS5_IJNS4_1CILi2EEENSA_ILi1EEESC_EEENS1_35KernelTmaWarpSpecializedCooperativeEEENS5_IJNSA_ILi256EEENSA_ILi48EEESG_EEENS_12float_e4m3_tENS5_IJlSC_lEEESJ_SK_NS4_8TiledMMAINS4_8MMA_AtomIJNS4_4SM904GMMA30MMA_64x16x32_F32E4M3E4M3_SS_TNILNSO_7ScaleInE1ELSQ_1EEEEEENS4_6LayoutISD_NS5_IJSC_NSA_ILi0EEESU_EEEEENS5_IJNS4_10UnderscoreESX_SX_EEEEENS4_13SM90_TMA_LOADENS4_14ComposedLayoutINS4_7SwizzleILi3ELi4ELi3EEENS4_18smem_ptr_flag_bitsILi8EEENST_INS5_IJNSA_ILi8EEENSA_ILi128EEEEEENS5_IJS17_SC_EEEEEEEvNS4_8identityENS4_23SM90_TMA_LOAD_MULTICASTES1B_vS1C_EENS_8epilogue10collective6detail29Sm90TmaWarpSpecializedAdapterINS1G_15DefaultEpilogueISJ_SK_SK_NS1F_6thread17LinearCombinationISJ_Li1EffLNS1K_9ScaleType4KindE0ELNS_15FloatRoundStyleE2ESJ_EENS1_15EpilogueDefaultEEEEEvvEEEEvNT_6ParamsE:
	.zero		1664


//--------------------- SYMBOLS --------------------------

	.type		.nv.reservedSmem.offset0,@object
	.size		.nv.reservedSmem.offset0,0x4
